	.target	sm_100a

	.elftype	@"ET_EXEC"


//--------------------- .note.nv.tkinfo           --------------------------
	.section	.note.nv.tkinfo,"",@"SHT_NOTE"
	.sectionflags	@"SHF_NOTE_NV_TKINFO"
	.tkinfo
        /*0018*/ 	.word	0x00000002
        /*0030*/ 	.string	""
        /*0030*/ 	.string	"ptxas"
        /*0030*/ 	.string	"Cuda compilation tools, release 13.0, V13.0.88"
        /*0030*/ 	.string	"Build cuda_13.0.r13.0/compiler.36424714_0"
        /*0030*/ 	.string	"-arch sm_100a -m 64 "



//--------------------- .note.nv.cuinfo           --------------------------
	.section	.note.nv.cuinfo,"",@"SHT_NOTE"
	.sectionflags	@"SHF_NOTE_NV_CUINFO"
        /*0018*/ 	.short	0x0002
        /*001a*/ 	.short	0x0064
        /*001c*/ 	.short	0x0082
	.zero		2


//--------------------- .nv.info                  --------------------------
	.section	.nv.info,"",@"SHT_CUDA_INFO"
	.align	4


	//----- nvinfo : EIATTR_REGCOUNT
	.align		4
        /*0000*/ 	.byte	0x04, 0x2f
        /*0002*/ 	.short	(.L_19 - .L_18)
	.align		4
.L_18:
        /*0004*/ 	.word	index@(_ZN7cutlass13device_kernelINS_4gemm6kernel13GemmUniversalIN4cute5tupleIJiiiiEEENS1_10collective13CollectiveMmaINS1_35MainloopSm100TmaUmmaWarpSpecializedILi17ELi2ELi4ENS5_IJNS4_1CILi2EEENSA_ILi1EEESC_EEEEENS5_IJNSA_ILi64EEENSA_ILi128EEENSA_ILi32EEEEEENS_6half_tENS5_IJlSC_lEEESJ_SK_NS4_8TiledMMAINS4_8MMA_AtomIJNS4_20SM100_MMA_F16BF16_SSISJ_SJ_fLi64ELi128ELNS4_4UMMA5MajorE0ELSP_0ELNSO_7ScaleInE0ELSQ_0EEEEEENS4_6LayoutINS5_IJSC_SC_SC_EEENS5_IJNSA_ILi0EEESV_SV_EEEEENS5_IJNS4_10UnderscoreESY_SY_EEEEENS4_13SM90_TMA_LOADENS4_14ComposedLayoutINS4_7SwizzleILi2ELi4ELi3EEENS4_18smem_ptr_flag_bitsILi16EEENST_INS5_IJNSA_ILi8EEESH_EEENS5_IJSH_SC_EEEEEEEvNS4_8identityENS4_23SM90_TMA_LOAD_MULTICASTES1B_vS1C_EENS_8epilogue10collective18CollectiveEpilogueINS1F_23Sm100TmaWarpSpecializedILi4ELi2ELi16ELb1ELb0EEEJSI_NS5_IJNST_ISF_SC_EENST_ISH_SC_EEEEESJ_SK_SJ_SK_NS1F_6fusion15FusionCallbacksIS1J_NS1N_17LinearCombinationISJ_fSJ_fLNS_15FloatRoundStyleE2EEESI_S1M_JEEENS4_5SM1004TMEM4LOAD26SM100_TMEM_LOAD_16dp256b4xES11_S1B_NS4_17SM75_U32x4_LDSM_NENS4_14SM90_TMA_STOREES1B_NS4_17SM90_U32x4_STSM_NENS4_39AutoVectorizingCopyWithAssumedAlignmentILi128EEEEEEvvEEEEvNT_6ParamsE)
        /*0008*/ 	.word	0x00000044


	//----- nvinfo : EIATTR_FRAME_SIZE
	.align		4
.L_19:
        /*000c*/ 	.byte	0x04, 0x11
        /*000e*/ 	.short	(.L_21 - .L_20)
	.align		4
.L_20:
        /*0010*/ 	.word	index@($__internal_2_$__cuda_sm10x_tcgen05_guardrail_trap_unallocated_columns_being_dealloced)
        /*0014*/ 	.word	0x00000000


	//----- nvinfo : EIATTR_FRAME_SIZE
	.align		4
.L_21:
        /*0018*/ 	.byte	0x04, 0x11
        /*001a*/ 	.short	(.L_23 - .L_22)
	.align		4
.L_22:
        /*001c*/ 	.word	index@($__internal_1_$__cuda_sm10x_tcgen05_guardrail_trap_phase_invalid_during_alloc)
        /*0020*/ 	.word	0x00000000


	//----- nvinfo : EIATTR_FRAME_SIZE
	.align		4
.L_23:
        /*0024*/ 	.byte	0x04, 0x11
        /*0026*/ 	.short	(.L_25 - .L_24)
	.align		4
.L_24:
        /*0028*/ 	.word	index@($__internal_0_$__cuda_sm10x_tcgen05_guardrail_trap_col_being_dealloced_not_returned_by_alloc)
        /*002c*/ 	.word	0x00000000


	//----- nvinfo : EIATTR_FRAME_SIZE
	.align		4
.L_25:
        /*0030*/ 	.byte	0x04, 0x11
        /*0032*/ 	.short	(.L_27 - .L_26)
	.align		4
.L_26:
        /*0034*/ 	.word	index@(_ZN7cutlass13device_kernelINS_4gemm6kernel13GemmUniversalIN4cute5tupleIJiiiiEEENS1_10collective13CollectiveMmaINS1_35MainloopSm100TmaUmmaWarpSpecializedILi17ELi2ELi4ENS5_IJNS4_1CILi2EEENSA_ILi1EEESC_EEEEENS5_IJNSA_ILi64EEENSA_ILi128EEENSA_ILi32EEEEEENS_6half_tENS5_IJlSC_lEEESJ_SK_NS4_8TiledMMAINS4_8MMA_AtomIJNS4_20SM100_MMA_F16BF16_SSISJ_SJ_fLi64ELi128ELNS4_4UMMA5MajorE0ELSP_0ELNSO_7ScaleInE0ELSQ_0EEEEEENS4_6LayoutINS5_IJSC_SC_SC_EEENS5_IJNSA_ILi0EEESV_SV_EEEEENS5_IJNS4_10UnderscoreESY_SY_EEEEENS4_13SM90_TMA_LOADENS4_14ComposedLayoutINS4_7SwizzleILi2ELi4ELi3EEENS4_18smem_ptr_flag_bitsILi16EEENST_INS5_IJNSA_ILi8EEESH_EEENS5_IJSH_SC_EEEEEEEvNS4_8identityENS4_23SM90_TMA_LOAD_MULTICASTES1B_vS1C_EENS_8epilogue10collective18CollectiveEpilogueINS1F_23Sm100TmaWarpSpecializedILi4ELi2ELi16ELb1ELb0EEEJSI_NS5_IJNST_ISF_SC_EENST_ISH_SC_EEEEESJ_SK_SJ_SK_NS1F_6fusion15FusionCallbacksIS1J_NS1N_17LinearCombinationISJ_fSJ_fLNS_15FloatRoundStyleE2EEESI_S1M_JEEENS4_5SM1004TMEM4LOAD26SM100_TMEM_LOAD_16dp256b4xES11_S1B_NS4_17SM75_U32x4_LDSM_NENS4_14SM90_TMA_STOREES1B_NS4_17SM90_U32x4_STSM_NENS4_39AutoVectorizingCopyWithAssumedAlignmentILi128EEEEEEvvEEEEvNT_6ParamsE)
        /*0038*/ 	.word	0x00000000


	//----- nvinfo : EIATTR_MIN_STACK_SIZE
	.align		4
.L_27:
        /*003c*/ 	.byte	0x04, 0x12
        /*003e*/ 	.short	(.L_29 - .L_28)
	.align		4
.L_28:
        /*0040*/ 	.word	index@(_ZN7cutlass13device_kernelINS_4gemm6kernel13GemmUniversalIN4cute5tupleIJiiiiEEENS1_10collective13CollectiveMmaINS1_35MainloopSm100TmaUmmaWarpSpecializedILi17ELi2ELi4ENS5_IJNS4_1CILi2EEENSA_ILi1EEESC_EEEEENS5_IJNSA_ILi64EEENSA_ILi128EEENSA_ILi32EEEEEENS_6half_tENS5_IJlSC_lEEESJ_SK_NS4_8TiledMMAINS4_8MMA_AtomIJNS4_20SM100_MMA_F16BF16_SSISJ_SJ_fLi64ELi128ELNS4_4UMMA5MajorE0ELSP_0ELNSO_7ScaleInE0ELSQ_0EEEEEENS4_6LayoutINS5_IJSC_SC_SC_EEENS5_IJNSA_ILi0EEESV_SV_EEEEENS5_IJNS4_10UnderscoreESY_SY_EEEEENS4_13SM90_TMA_LOADENS4_14ComposedLayoutINS4_7SwizzleILi2ELi4ELi3EEENS4_18smem_ptr_flag_bitsILi16EEENST_INS5_IJNSA_ILi8EEESH_EEENS5_IJSH_SC_EEEEEEEvNS4_8identityENS4_23SM90_TMA_LOAD_MULTICASTES1B_vS1C_EENS_8epilogue10collective18CollectiveEpilogueINS1F_23Sm100TmaWarpSpecializedILi4ELi2ELi16ELb1ELb0EEEJSI_NS5_IJNST_ISF_SC_EENST_ISH_SC_EEEEESJ_SK_SJ_SK_NS1F_6fusion15FusionCallbacksIS1J_NS1N_17LinearCombinationISJ_fSJ_fLNS_15FloatRoundStyleE2EEESI_S1M_JEEENS4_5SM1004TMEM4LOAD26SM100_TMEM_LOAD_16dp256b4xES11_S1B_NS4_17SM75_U32x4_LDSM_NENS4_14SM90_TMA_STOREES1B_NS4_17SM90_U32x4_STSM_NENS4_39AutoVectorizingCopyWithAssumedAlignmentILi128EEEEEEvvEEEEvNT_6ParamsE)
        /*0044*/ 	.word	0x00000000
.L_29:


//--------------------- .nv.compat                --------------------------
	.section	.nv.compat,"",@"SHT_CUDA_COMPAT_INFO"
	.align	4
        /*0000*/ 	.byte	0x02, 0x09, 0x01, 0x00, 0x02, 0x02, 0x02, 0x00, 0x02, 0x05, 0x05, 0x00, 0x03, 0x07, 0x01, 0x01
        /*0010*/ 	.byte	0x02, 0x03, 0x01, 0x00, 0x02, 0x06, 0x01, 0x00, 0x04, 0x0b, 0x08, 0x00, 0x09, 0x00, 0x00, 0x00
        /*0020*/ 	.byte	0x00, 0x00, 0x00, 0x00


//--------------------- .nv.info._ZN7cutlass13device_kernelINS_4gemm6kernel13GemmUniversalIN4cute5tupleIJiiiiEEENS1_10collective13CollectiveMmaINS1_35MainloopSm100TmaUmmaWarpSpecializedILi17ELi2ELi4ENS5_IJNS4_1CILi2EEENSA_ILi1EEESC_EEEEENS5_IJNSA_ILi64EEENSA_ILi128EEENSA_ILi32EEEEEENS_6half_tENS5_IJlSC_lEEESJ_SK_NS4_8TiledMMAINS4_8MMA_AtomIJNS4_20SM100_MMA_F16BF16_SSISJ_SJ_fLi64ELi128ELNS4_4UMMA5MajorE0ELSP_0ELNSO_7ScaleInE0ELSQ_0EEEEEENS4_6LayoutINS5_IJSC_SC_SC_EEENS5_IJNSA_ILi0EEESV_SV_EEEEENS5_IJNS4_10UnderscoreESY_SY_EEEEENS4_13SM90_TMA_LOADENS4_14ComposedLayoutINS4_7SwizzleILi2ELi4ELi3EEENS4_18smem_ptr_flag_bitsILi16EEENST_INS5_IJNSA_ILi8EEESH_EEENS5_IJSH_SC_EEEEEEEvNS4_8identityENS4_23SM90_TMA_LOAD_MULTICASTES1B_vS1C_EENS_8epilogue10collective18CollectiveEpilogueINS1F_23Sm100TmaWarpSpecializedILi4ELi2ELi16ELb1ELb0EEEJSI_NS5_IJNST_ISF_SC_EENST_ISH_SC_EEEEESJ_SK_SJ_SK_NS1F_6fusion15FusionCallbacksIS1J_NS1N_17LinearCombinationISJ_fSJ_fLNS_15FloatRoundStyleE2EEESI_S1M_JEEENS4_5SM1004TMEM4LOAD26SM100_TMEM_LOAD_16dp256b4xES11_S1B_NS4_17SM75_U32x4_LDSM_NENS4_14SM90_TMA_STOREES1B_NS4_17SM90_U32x4_STSM_NENS4_39AutoVectorizingCopyWithAssumedAlignmentILi128EEEEEEvvEEEEvNT_6ParamsE --------------------------
	.section	.nv.info._ZN7cutlass13device_kernelINS_4gemm6kernel13GemmUniversalIN4cute5tupleIJiiiiEEENS1_10collective13CollectiveMmaINS1_35MainloopSm100TmaUmmaWarpSpecializedILi17ELi2ELi4ENS5_IJNS4_1CILi2EEENSA_ILi1EEESC_EEEEENS5_IJNSA_ILi64EEENSA_ILi128EEENSA_ILi32EEEEEENS_6half_tENS5_IJlSC_lEEESJ_SK_NS4_8TiledMMAINS4_8MMA_AtomIJNS4_20SM100_MMA_F16BF16_SSISJ_SJ_fLi64ELi128ELNS4_4UMMA5MajorE0ELSP_0ELNSO_7ScaleInE0ELSQ_0EEEEEENS4_6LayoutINS5_IJSC_SC_SC_EEENS5_IJNSA_ILi0EEESV_SV_EEEEENS5_IJNS4_10UnderscoreESY_SY_EEEEENS4_13SM90_TMA_LOADENS4_14ComposedLayoutINS4_7SwizzleILi2ELi4ELi3EEENS4_18smem_ptr_flag_bitsILi16EEENST_INS5_IJNSA_ILi8EEESH_EEENS5_IJSH_SC_EEEEEEEvNS4_8identityENS4_23SM90_TMA_LOAD_MULTICASTES1B_vS1C_EENS_8epilogue10collective18CollectiveEpilogueINS1F_23Sm100TmaWarpSpecializedILi4ELi2ELi16ELb1ELb0EEEJSI_NS5_IJNST_ISF_SC_EENST_ISH_SC_EEEEESJ_SK_SJ_SK_NS1F_6fusion15FusionCallbacksIS1J_NS1N_17LinearCombinationISJ_fSJ_fLNS_15FloatRoundStyleE2EEESI_S1M_JEEENS4_5SM1004TMEM4LOAD26SM100_TMEM_LOAD_16dp256b4xES11_S1B_NS4_17SM75_U32x4_LDSM_NENS4_14SM90_TMA_STOREES1B_NS4_17SM90_U32x4_STSM_NENS4_39AutoVectorizingCopyWithAssumedAlignmentILi128EEEEEEvvEEEEvNT_6ParamsE,"",@"SHT_CUDA_INFO"
	.sectionflags	@""
	.align	4


	//----- nvinfo : EIATTR_CUDA_API_VERSION
	.align		4
        /*0000*/ 	.byte	0x04, 0x37
        /*0002*/ 	.short	(.L_31 - .L_30)
.L_30:
        /*0004*/ 	.word	0x00000082


	//----- nvinfo : EIATTR_KPARAM_INFO
	.align		4
.L_31:
        /*0008*/ 	.byte	0x04, 0x17
        /*000a*/ 	.short	(.L_33 - .L_32)
.L_32:
        /*000c*/ 	.word	0x00000000
        /*0010*/ 	.short	0x0000
        /*0012*/ 	.short	0x0000
        /*0014*/ 	.byte	0x00, 0xf0, 0x01, 0x20


	//----- nvinfo : EIATTR_AT_ENTRY_FRAGMENTS
	.align		4
.L_33:
        /*0018*/ 	.byte	0x04, 0x4f
        /*001a*/ 	.short	(.L_35 - .L_34)


	//   ....[0]....
.L_34:
        /*001c*/ 	.word	0x00000006


	//----- nvinfo : EIATTR_RESERVED_SMEM_USED
	.align		4
.L_35:
        /*0020*/ 	.byte	0x01, 0x41
	.zero		2


	//----- nvinfo : EIATTR_SPARSE_MMA_MASK
	.align		4
        /*0024*/ 	.byte	0x03, 0x50
        /*0026*/ 	.short	0x0000


	//----- nvinfo : EIATTR_TCGEN05_1CTA_USED
	.align		4
        /*0028*/ 	.byte	0x01, 0x51
	.zero		2


	//----- nvinfo : EIATTR_MAXREG_COUNT
	.align		4
        /*002c*/ 	.byte	0x03, 0x1b
        /*002e*/ 	.short	0x00ff


	//----- nvinfo : EIATTR_NUM_BARRIERS
	.align		4
        /*0030*/ 	.byte	0x02, 0x4c
        /*0032*/ 	.byte	0x07
	.zero		1


	//----- nvinfo : EIATTR_EXTERNS
	.align		4
        /*0034*/ 	.byte	0x04, 0x0f
        /*0036*/ 	.short	(.L_37 - .L_36)


	//   ....[0]....
	.align		4
.L_36:
        /*0038*/ 	.word	index@(__assertfail)


	//----- nvinfo : EIATTR_MERCURY_ISA_VERSION
	.align		4
.L_37:
        /*003c*/ 	.byte	0x03, 0x5f
        /*003e*/ 	.short	0x0101


	//----- nvinfo : EIATTR_INT_WARP_WIDE_INSTR_OFFSETS
	.align		4
        /*0040*/ 	.byte	0x04, 0x31
        /*0042*/ 	.short	(.L_39 - .L_38)


	//   ....[0]....
.L_38:
        /*0044*/ 	.word	0x00004520


	//   ....[1]....
        /*0048*/ 	.word	0x00004550


	//   ....[2]....
        /*004c*/ 	.word	0x00004570


	//   ....[3]....
        /*0050*/ 	.word	0x00005180


	//   ....[4]....
        /*0054*/ 	.word	0x000051e0


	//   ....[5]....
        /*0058*/ 	.word	0x000052c0


	//   ....[6]....
        /*005c*/ 	.word	0x00005340


	//   ....[7]....
        /*0060*/ 	.word	0x00005430


	//   ....[8]....
        /*0064*/ 	.word	0x000054c0


	//   ....[9]....
        /*0068*/ 	.word	0x000055b0


	//   ....[10]....
        /*006c*/ 	.word	0x00005660


	//----- nvinfo : EIATTR_COOP_GROUP_MASK_REGIDS
	.align		4
.L_39:
        /*0070*/ 	.byte	0x04, 0x29
        /*0072*/ 	.short	(.L_41 - .L_40)


	//   ....[0]....
.L_40:
        /*0074*/ 	.word	0xffffffff


	//   ....[1]....
        /*0078*/ 	.word	0xffffffff


	//   ....[2]....
        /*007c*/ 	.word	0xffffffff


	//   ....[3]....
        /*0080*/ 	.word	0xffffffff


	//   ....[4]....
        /*0084*/ 	.word	0xffffffff


	//   ....[5]....
        /*0088*/ 	.word	0xffffffff


	//   ....[6]....
        /*008c*/ 	.word	0xffffffff


	//   ....[7]....
        /*0090*/ 	.word	0xffffffff


	//   ....[8]....
        /*0094*/ 	.word	0xffffffff


	//   ....[9]....
        /*0098*/ 	.word	0xffffffff


	//   ....[10]....
        /*009c*/ 	.word	0xffffffff


	//   ....[11]....
        /*00a0*/ 	.word	0xffffffff


	//   ....[12]....
        /*00a4*/ 	.word	0xffffffff


	//   ....[13]....
        /*00a8*/ 	.word	0xffffffff


	//----- nvinfo : EIATTR_COOP_GROUP_INSTR_OFFSETS
	.align		4
.L_41:
        /*00ac*/ 	.byte	0x04, 0x28
        /*00ae*/ 	.short	(.L_43 - .L_42)


	//   ....[0]....
.L_42:
        /*00b0*/ 	.word	0x00000080


	//   ....[1]....
        /*00b4*/ 	.word	0x000004f0


	//   ....[2]....
        /*00b8*/ 	.word	0x00000850


	//   ....[3]....
        /*00bc*/ 	.word	0x000009f0


	//   ....[4]....
        /*00c0*/ 	.word	0x00000af0


	//   ....[5]....
        /*00c4*/ 	.word	0x00000c60


	//   ....[6]....
        /*00c8*/ 	.word	0x00000e00


	//   ....[7]....
        /*00cc*/ 	.word	0x00000fc0


	//   ....[8]....
        /*00d0*/ 	.word	0x000021b0


	//   ....[9]....
        /*00d4*/ 	.word	0x000037f0


	//   ....[10]....
        /*00d8*/ 	.word	0x00003a00


	//   ....[11]....
        /*00dc*/ 	.word	0x00003a30


	//   ....[12]....
        /*00e0*/ 	.word	0x00004400


	//   ....[13]....
        /*00e4*/ 	.word	0x00004630


	//----- nvinfo : EIATTR_VRC_CTA_INIT_COUNT
	.align		4
.L_43:
        /*00e8*/ 	.byte	0x02, 0x4a
        /*00ea*/ 	.byte	0x80
	.zero		1


	//----- nvinfo : EIATTR_SYSCALL_OFFSETS
	.align		4
        /*00ec*/ 	.byte	0x04, 0x46
        /*00ee*/ 	.short	(.L_45 - .L_44)


	//   ....[0]....
.L_44:
        /*00f0*/ 	.word	0x000062f0


	//   ....[1]....
        /*00f4*/ 	.word	0x000063e0


	//   ....[2]....
        /*00f8*/ 	.word	0x00006b70


	//   ....[3]....
        /*00fc*/ 	.word	0x00007420


	//   ....[4]....
        /*0100*/ 	.word	0x00007cb0


	//   ....[5]....
        /*0104*/ 	.word	0x00008530


	//----- nvinfo : EIATTR_MBARRIER_INSTR_OFFSETS
	.align		4
.L_45:
        /*0108*/ 	.byte	0x04, 0x39
        /*010a*/ 	.short	(.L_47 - .L_46)


	//   ....[0]....
.L_46:
        /*010c*/ 	.word	0x00000610
        /*0110*/ 	.word	0x000000ff
        /*0114*/ 	.word	0x00000000
        /*0118*/ 	.short	0x0100
        /*011a*/ 	.byte	0x04
	.zero		1


	//   ....[1]....
        /*011c*/ 	.word	0x00000620
        /*0120*/ 	.word	0x000000ff
        /*0124*/ 	.word	0x00000088
        /*0128*/ 	.short	0x0100
        /*012a*/ 	.byte	0x04
	.zero		1


	//   ....[2]....
        /*012c*/ 	.word	0x00000630
        /*0130*/ 	.word	0x000000ff
        /*0134*/ 	.word	0x00000008
        /*0138*/ 	.short	0x0100
        /*013a*/ 	.byte	0x04
	.zero		1


	//   ....[3]....
        /*013c*/ 	.word	0x00000640
        /*0140*/ 	.word	0x000000ff
        /*0144*/ 	.word	0x00000090
        /*0148*/ 	.short	0x0100
        /*014a*/ 	.byte	0x04
	.zero		1


	//   ....[4]....
        /*014c*/ 	.word	0x00000650
        /*0150*/ 	.word	0x000000ff
        /*0154*/ 	.word	0x00000010
        /*0158*/ 	.short	0x0100
        /*015a*/ 	.byte	0x04
	.zero		1


	//   ....[5]....
        /*015c*/ 	.word	0x00000660
        /*0160*/ 	.word	0x000000ff
        /*0164*/ 	.word	0x00000098
        /*0168*/ 	.short	0x0100
        /*016a*/ 	.byte	0x04
	.zero		1


	//   ....[6]....
        /*016c*/ 	.word	0x00000670
        /*0170*/ 	.word	0x000000ff
        /*0174*/ 	.word	0x00000018
        /*0178*/ 	.short	0x0100
        /*017a*/ 	.byte	0x04
	.zero		1


	//   ....[7]....
        /*017c*/ 	.word	0x00000680
        /*0180*/ 	.word	0x000000ff
        /*0184*/ 	.word	0x000000a0
        /*0188*/ 	.short	0x0100
        /*018a*/ 	.byte	0x04
	.zero		1


	//   ....[8]....
        /*018c*/ 	.word	0x00000690
        /*0190*/ 	.word	0x000000ff
        /*0194*/ 	.word	0x00000020
        /*0198*/ 	.short	0x0100
        /*019a*/ 	.byte	0x04
	.zero		1


	//   ....[9]....
        /*019c*/ 	.word	0x000006a0
        /*01a0*/ 	.word	0x000000ff
        /*01a4*/ 	.word	0x000000a8
        /*01a8*/ 	.short	0x0100
        /*01aa*/ 	.byte	0x04
	.zero		1


	//   ....[10]....
        /*01ac*/ 	.word	0x000006b0
        /*01b0*/ 	.word	0x000000ff
        /*01b4*/ 	.word	0x00000028
        /*01b8*/ 	.short	0x0100
        /*01ba*/ 	.byte	0x04
	.zero		1


	//   ....[11]....
        /*01bc*/ 	.word	0x000006c0
        /*01c0*/ 	.word	0x000000ff
        /*01c4*/ 	.word	0x000000b0
        /*01c8*/ 	.short	0x0100
        /*01ca*/ 	.byte	0x04
	.zero		1


	//   ....[12]....
        /*01cc*/ 	.word	0x000006d0
        /*01d0*/ 	.word	0x000000ff
        /*01d4*/ 	.word	0x00000030
        /*01d8*/ 	.short	0x0100
        /*01da*/ 	.byte	0x04
	.zero		1


	//   ....[13]....
        /*01dc*/ 	.word	0x000006e0
        /*01e0*/ 	.word	0x000000ff
        /*01e4*/ 	.word	0x000000b8
        /*01e8*/ 	.short	0x0100
        /*01ea*/ 	.byte	0x04
	.zero		1


	//   ....[14]....
        /*01ec*/ 	.word	0x000006f0
        /*01f0*/ 	.word	0x000000ff
        /*01f4*/ 	.word	0x00000038
        /*01f8*/ 	.short	0x0100
        /*01fa*/ 	.byte	0x04
	.zero		1


	//   ....[15]....
        /*01fc*/ 	.word	0x00000700
        /*0200*/ 	.word	0x000000ff
        /*0204*/ 	.word	0x000000c0
        /*0208*/ 	.short	0x0100
        /*020a*/ 	.byte	0x04
	.zero		1


	//   ....[16]....
        /*020c*/ 	.word	0x00000710
        /*0210*/ 	.word	0x000000ff
        /*0214*/ 	.word	0x00000040
        /*0218*/ 	.short	0x0100
        /*021a*/ 	.byte	0x04
	.zero		1


	//   ....[17]....
        /*021c*/ 	.word	0x00000720
        /*0220*/ 	.word	0x000000ff
        /*0224*/ 	.word	0x000000c8
        /*0228*/ 	.short	0x0100
        /*022a*/ 	.byte	0x04
	.zero		1


	//   ....[18]....
        /*022c*/ 	.word	0x00000730
        /*0230*/ 	.word	0x000000ff
        /*0234*/ 	.word	0x00000048
        /*0238*/ 	.short	0x0100
        /*023a*/ 	.byte	0x04
	.zero		1


	//   ....[19]....
        /*023c*/ 	.word	0x00000740
        /*0240*/ 	.word	0x000000ff
        /*0244*/ 	.word	0x000000d0
        /*0248*/ 	.short	0x0100
        /*024a*/ 	.byte	0x04
	.zero		1


	//   ....[20]....
        /*024c*/ 	.word	0x00000750
        /*0250*/ 	.word	0x000000ff
        /*0254*/ 	.word	0x00000050
        /*0258*/ 	.short	0x0100
        /*025a*/ 	.byte	0x04
	.zero		1


	//   ....[21]....
        /*025c*/ 	.word	0x00000760
        /*0260*/ 	.word	0x000000ff
        /*0264*/ 	.word	0x000000d8
        /*0268*/ 	.short	0x0100
        /*026a*/ 	.byte	0x04
	.zero		1


	//   ....[22]....
        /*026c*/ 	.word	0x00000770
        /*0270*/ 	.word	0x000000ff
        /*0274*/ 	.word	0x00000058
        /*0278*/ 	.short	0x0100
        /*027a*/ 	.byte	0x04
	.zero		1


	//   ....[23]....
        /*027c*/ 	.word	0x00000780
        /*0280*/ 	.word	0x000000ff
        /*0284*/ 	.word	0x000000e0
        /*0288*/ 	.short	0x0100
        /*028a*/ 	.byte	0x04
	.zero		1


	//   ....[24]....
        /*028c*/ 	.word	0x00000790
        /*0290*/ 	.word	0x000000ff
        /*0294*/ 	.word	0x00000060
        /*0298*/ 	.short	0x0100
        /*029a*/ 	.byte	0x04
	.zero		1


	//   ....[25]....
        /*029c*/ 	.word	0x000007a0
        /*02a0*/ 	.word	0x000000ff
        /*02a4*/ 	.word	0x000000e8
        /*02a8*/ 	.short	0x0100
        /*02aa*/ 	.byte	0x04
	.zero		1


	//   ....[26]....
        /*02ac*/ 	.word	0x000007b0
        /*02b0*/ 	.word	0x000000ff
        /*02b4*/ 	.word	0x00000068
        /*02b8*/ 	.short	0x0100
        /*02ba*/ 	.byte	0x04
	.zero		1


	//   ....[27]....
        /*02bc*/ 	.word	0x000007c0
        /*02c0*/ 	.word	0x000000ff
        /*02c4*/ 	.word	0x000000f0
        /*02c8*/ 	.short	0x0100
        /*02ca*/ 	.byte	0x04
	.zero		1


	//   ....[28]....
        /*02cc*/ 	.word	0x000007d0
        /*02d0*/ 	.word	0x000000ff
        /*02d4*/ 	.word	0x00000070
        /*02d8*/ 	.short	0x0100
        /*02da*/ 	.byte	0x04
	.zero		1


	//   ....[29]....
        /*02dc*/ 	.word	0x000007e0
        /*02e0*/ 	.word	0x000000ff
        /*02e4*/ 	.word	0x000000f8
        /*02e8*/ 	.short	0x0100
        /*02ea*/ 	.byte	0x04
	.zero		1


	//   ....[30]....
        /*02ec*/ 	.word	0x000007f0
        /*02f0*/ 	.word	0x000000ff
        /*02f4*/ 	.word	0x00000078
        /*02f8*/ 	.short	0x0100
        /*02fa*/ 	.byte	0x04
	.zero		1


	//   ....[31]....
        /*02fc*/ 	.word	0x00000800
        /*0300*/ 	.word	0x000000ff
        /*0304*/ 	.word	0x00000100
        /*0308*/ 	.short	0x0100
        /*030a*/ 	.byte	0x04
	.zero		1


	//   ....[32]....
        /*030c*/ 	.word	0x00000810
        /*0310*/ 	.word	0x000000ff
        /*0314*/ 	.word	0x00000080
        /*0318*/ 	.short	0x0100
        /*031a*/ 	.byte	0x04
	.zero		1


	//   ....[33]....
        /*031c*/ 	.word	0x00000820
        /*0320*/ 	.word	0x000000ff
        /*0324*/ 	.word	0x00000108
        /*0328*/ 	.short	0x0100
        /*032a*/ 	.byte	0x04
	.zero		1


	//   ....[34]....
        /*032c*/ 	.word	0x00000960
        /*0330*/ 	.word	0x000000ff
        /*0334*/ 	.word	0x00000110
        /*0338*/ 	.short	0x0100
        /*033a*/ 	.byte	0x04
	.zero		1


	//   ....[35]....
        /*033c*/ 	.word	0x00000970
        /*0340*/ 	.word	0x000000ff
        /*0344*/ 	.word	0x00000130
        /*0348*/ 	.short	0x0100
        /*034a*/ 	.byte	0x04
	.zero		1


	//   ....[36]....
        /*034c*/ 	.word	0x00000980
        /*0350*/ 	.word	0x000000ff
        /*0354*/ 	.word	0x00000118
        /*0358*/ 	.short	0x0100
        /*035a*/ 	.byte	0x04
	.zero		1


	//   ....[37]....
        /*035c*/ 	.word	0x00000990
        /*0360*/ 	.word	0x000000ff
        /*0364*/ 	.word	0x00000138
        /*0368*/ 	.short	0x0100
        /*036a*/ 	.byte	0x04
	.zero		1


	//   ....[38]....
        /*036c*/ 	.word	0x000009a0
        /*0370*/ 	.word	0x000000ff
        /*0374*/ 	.word	0x00000120
        /*0378*/ 	.short	0x0100
        /*037a*/ 	.byte	0x04
	.zero		1


	//   ....[39]....
        /*037c*/ 	.word	0x000009b0
        /*0380*/ 	.word	0x000000ff
        /*0384*/ 	.word	0x00000140
        /*0388*/ 	.short	0x0100
        /*038a*/ 	.byte	0x04
	.zero		1


	//   ....[40]....
        /*038c*/ 	.word	0x000009c0
        /*0390*/ 	.word	0x000000ff
        /*0394*/ 	.word	0x00000128
        /*0398*/ 	.short	0x0100
        /*039a*/ 	.byte	0x04
	.zero		1


	//   ....[41]....
        /*039c*/ 	.word	0x000009d0
        /*03a0*/ 	.word	0x000000ff
        /*03a4*/ 	.word	0x00000148
        /*03a8*/ 	.short	0x0100
        /*03aa*/ 	.byte	0x04
	.zero		1


	//   ....[42]....
        /*03ac*/ 	.word	0x00000ac0
        /*03b0*/ 	.word	0x000000ff
        /*03b4*/ 	.word	0x00000150
        /*03b8*/ 	.short	0x0100
        /*03ba*/ 	.byte	0x06
	.zero		1


	//   ....[43]....
        /*03bc*/ 	.word	0x00000ad0
        /*03c0*/ 	.word	0x000000ff
        /*03c4*/ 	.word	0x00000158
        /*03c8*/ 	.short	0x0100
        /*03ca*/ 	.byte	0x06
	.zero		1


	//   ....[44]....
        /*03cc*/ 	.word	0x00000c10
        /*03d0*/ 	.word	0x000000ff
        /*03d4*/ 	.word	0x00000160
        /*03d8*/ 	.short	0x0100
        /*03da*/ 	.byte	0x06
	.zero		1


	//   ....[45]....
        /*03dc*/ 	.word	0x00000c20
        /*03e0*/ 	.word	0x000000ff
        /*03e4*/ 	.word	0x00000170
        /*03e8*/ 	.short	0x0100
        /*03ea*/ 	.byte	0x06
	.zero		1


	//   ....[46]....
        /*03ec*/ 	.word	0x00000c30
        /*03f0*/ 	.word	0x000000ff
        /*03f4*/ 	.word	0x00000168
        /*03f8*/ 	.short	0x0100
        /*03fa*/ 	.byte	0x06
	.zero		1


	//   ....[47]....
        /*03fc*/ 	.word	0x00000c40
        /*0400*/ 	.word	0x000000ff
        /*0404*/ 	.word	0x00000178
        /*0408*/ 	.short	0x0100
        /*040a*/ 	.byte	0x06
	.zero		1


	//   ....[48]....
        /*040c*/ 	.word	0x00000d70
        /*0410*/ 	.word	0x000000ff
        /*0414*/ 	.word	0x00000180
        /*0418*/ 	.short	0x0100
        /*041a*/ 	.byte	0x04
	.zero		1


	//   ....[49]....
        /*041c*/ 	.word	0x00000d80
        /*0420*/ 	.word	0x000000ff
        /*0424*/ 	.word	0x000001a0
        /*0428*/ 	.short	0x0100
        /*042a*/ 	.byte	0x04
	.zero		1


	//   ....[50]....
        /*042c*/ 	.word	0x00000d90
        /*0430*/ 	.word	0x000000ff
        /*0434*/ 	.word	0x00000188
        /*0438*/ 	.short	0x0100
        /*043a*/ 	.byte	0x04
	.zero		1


	//   ....[51]....
        /*043c*/ 	.word	0x00000da0
        /*0440*/ 	.word	0x000000ff
        /*0444*/ 	.word	0x000001a8
        /*0448*/ 	.short	0x0100
        /*044a*/ 	.byte	0x04
	.zero		1


	//   ....[52]....
        /*044c*/ 	.word	0x00000db0
        /*0450*/ 	.word	0x000000ff
        /*0454*/ 	.word	0x00000190
        /*0458*/ 	.short	0x0100
        /*045a*/ 	.byte	0x04
	.zero		1


	//   ....[53]....
        /*045c*/ 	.word	0x00000dc0
        /*0460*/ 	.word	0x000000ff
        /*0464*/ 	.word	0x000001b0
        /*0468*/ 	.short	0x0100
        /*046a*/ 	.byte	0x04
	.zero		1


	//   ....[54]....
        /*046c*/ 	.word	0x00000dd0
        /*0470*/ 	.word	0x000000ff
        /*0474*/ 	.word	0x00000198
        /*0478*/ 	.short	0x0100
        /*047a*/ 	.byte	0x04
	.zero		1


	//   ....[55]....
        /*047c*/ 	.word	0x00000de0
        /*0480*/ 	.word	0x000000ff
        /*0484*/ 	.word	0x000001b8
        /*0488*/ 	.short	0x0100
        /*048a*/ 	.byte	0x04
	.zero		1


	//   ....[56]....
        /*048c*/ 	.word	0x00000ed0
        /*0490*/ 	.word	0x000000ff
        /*0494*/ 	.word	0x000001c0
        /*0498*/ 	.short	0x0100
        /*049a*/ 	.byte	0x04
	.zero		1


	//   ....[57]....
        /*049c*/ 	.word	0x00000ee0
        /*04a0*/ 	.word	0x000000ff
        /*04a4*/ 	.word	0x000001d0
        /*04a8*/ 	.short	0x0100
        /*04aa*/ 	.byte	0x04
	.zero		1


	//   ....[58]....
        /*04ac*/ 	.word	0x00000ef0
        /*04b0*/ 	.word	0x000000ff
        /*04b4*/ 	.word	0x000001c8
        /*04b8*/ 	.short	0x0100
        /*04ba*/ 	.byte	0x04
	.zero		1


	//   ....[59]....
        /*04bc*/ 	.word	0x00000f00
        /*04c0*/ 	.word	0x000000ff
        /*04c4*/ 	.word	0x000001d8
        /*04c8*/ 	.short	0x0100
        /*04ca*/ 	.byte	0x04
	.zero		1


	//   ....[60]....
        /*04cc*/ 	.word	0x00001a70
        /*04d0*/ 	.word	0x00000000
        /*04d4*/ 	.word	0x000001d0
        /*04d8*/ 	.short	0x010a
        /*04da*/ 	.byte	0xff
	.zero		1


	//   ....[61]....
        /*04dc*/ 	.word	0x00001aa0
        /*04e0*/ 	.word	0x00000000
        /*04e4*/ 	.word	0x000001c0
        /*04e8*/ 	.short	0x0101
        /*04ea*/ 	.byte	0xff
	.zero		1


	//   ....[62]....
        /*04ec*/ 	.word	0x00001b50
        /*04f0*/ 	.word	0x000000ff
        /*04f4*/ 	.word	0x00000088
        /*04f8*/ 	.short	0x010a
        /*04fa*/ 	.byte	0x04
	.zero		1


	//   ....[63]....
        /*04fc*/ 	.word	0x00001bd0
        /*0500*/ 	.word	0x000000ff
        /*0504*/ 	.word	0x00000088
        /*0508*/ 	.short	0x010a
        /*050a*/ 	.byte	0x21
	.zero		1


	//   ....[64]....
        /*050c*/ 	.word	0x00001d60
        /*0510*/ 	.word	0x000000ff
        /*0514*/ 	.word	0x00000088
        /*0518*/ 	.short	0x010a
        /*051a*/ 	.byte	0x06
	.zero		1


	//   ....[65]....
        /*051c*/ 	.word	0x00001e70
        /*0520*/ 	.word	0x000000ff
        /*0524*/ 	.word	0x00000158
        /*0528*/ 	.short	0x0101
        /*052a*/ 	.byte	0x0d
	.zero		1


	//   ....[66]....
        /*052c*/ 	.word	0x00001e90
        /*0530*/ 	.word	0x000000ff
        /*0534*/ 	.word	0x00000088
        /*0538*/ 	.short	0x010a
        /*053a*/ 	.byte	0x04
	.zero		1


	//   ....[67]....
        /*053c*/ 	.word	0x00001f10
        /*0540*/ 	.word	0x000000ff
        /*0544*/ 	.word	0x00000088
        /*0548*/ 	.short	0x010a
        /*054a*/ 	.byte	0x09
	.zero		1


	//   ....[68]....
        /*054c*/ 	.word	0x000020b0
        /*0550*/ 	.word	0x000000ff
        /*0554*/ 	.word	0x00000088
        /*0558*/ 	.short	0x010a
        /*055a*/ 	.byte	0x07
	.zero		1


	//   ....[69]....
        /*055c*/ 	.word	0x000021e0
        /*0560*/ 	.word	0x00000003
        /*0564*/ 	.word	0x00000160
        /*0568*/ 	.short	0x010a
        /*056a*/ 	.byte	0xff
	.zero		1


	//   ....[70]....
        /*056c*/ 	.word	0x00002330
        /*0570*/ 	.word	0x00000000
        /*0574*/ 	.word	0x00000000
        /*0578*/ 	.short	0x0101
        /*057a*/ 	.byte	0xff
	.zero		1


	//   ....[71]....
        /*057c*/ 	.word	0x000028f0
        /*0580*/ 	.word	0x000000ff
        /*0584*/ 	.word	0x00000000
        /*0588*/ 	.short	0x010a
        /*058a*/ 	.byte	0x04
	.zero		1


	//   ....[72]....
        /*058c*/ 	.word	0x00002980
        /*0590*/ 	.word	0x000000ff
        /*0594*/ 	.word	0x00000000
        /*0598*/ 	.short	0x010a
        /*059a*/ 	.byte	0x05
	.zero		1


	//   ....[73]....
        /*059c*/ 	.word	0x00002a10
        /*05a0*/ 	.word	0x000000ff
        /*05a4*/ 	.word	0x00000000
        /*05a8*/ 	.short	0x010a
        /*05aa*/ 	.byte	0x05
	.zero		1


	//   ....[74]....
        /*05ac*/ 	.word	0x00002aa0
        /*05b0*/ 	.word	0x000000ff
        /*05b4*/ 	.word	0x00000000
        /*05b8*/ 	.short	0x010a
        /*05ba*/ 	.byte	0x05
	.zero		1


	//   ....[75]....
        /*05bc*/ 	.word	0x00002b30
        /*05c0*/ 	.word	0x000000ff
        /*05c4*/ 	.word	0x00000000
        /*05c8*/ 	.short	0x010a
        /*05ca*/ 	.byte	0x05
	.zero		1


	//   ....[76]....
        /*05cc*/ 	.word	0x00002bc0
        /*05d0*/ 	.word	0x000000ff
        /*05d4*/ 	.word	0x00000000
        /*05d8*/ 	.short	0x010a
        /*05da*/ 	.byte	0x05
	.zero		1


	//   ....[77]....
        /*05dc*/ 	.word	0x00002c50
        /*05e0*/ 	.word	0x000000ff
        /*05e4*/ 	.word	0x00000000
        /*05e8*/ 	.short	0x010a
        /*05ea*/ 	.byte	0x05
	.zero		1


	//   ....[78]....
        /*05ec*/ 	.word	0x00002ce0
        /*05f0*/ 	.word	0x000000ff
        /*05f4*/ 	.word	0x00000000
        /*05f8*/ 	.short	0x010a
        /*05fa*/ 	.byte	0x05
	.zero		1


	//   ....[79]....
        /*05fc*/ 	.word	0x00002d70
        /*0600*/ 	.word	0x000000ff
        /*0604*/ 	.word	0x00000000
        /*0608*/ 	.short	0x010a
        /*060a*/ 	.byte	0x05
	.zero		1


	//   ....[80]....
        /*060c*/ 	.word	0x00002e00
        /*0610*/ 	.word	0x000000ff
        /*0614*/ 	.word	0x00000000
        /*0618*/ 	.short	0x010a
        /*061a*/ 	.byte	0x05
	.zero		1


	//   ....[81]....
        /*061c*/ 	.word	0x00002e90
        /*0620*/ 	.word	0x000000ff
        /*0624*/ 	.word	0x00000000
        /*0628*/ 	.short	0x010a
        /*062a*/ 	.byte	0x05
	.zero		1


	//   ....[82]....
        /*062c*/ 	.word	0x00002f20
        /*0630*/ 	.word	0x000000ff
        /*0634*/ 	.word	0x00000000
        /*0638*/ 	.short	0x010a
        /*063a*/ 	.byte	0x05
	.zero		1


	//   ....[83]....
        /*063c*/ 	.word	0x00002fb0
        /*0640*/ 	.word	0x000000ff
        /*0644*/ 	.word	0x00000000
        /*0648*/ 	.short	0x010a
        /*064a*/ 	.byte	0x05
	.zero		1


	//   ....[84]....
        /*064c*/ 	.word	0x00003040
        /*0650*/ 	.word	0x000000ff
        /*0654*/ 	.word	0x00000000
        /*0658*/ 	.short	0x010a
        /*065a*/ 	.byte	0x05
	.zero		1


	//   ....[85]....
        /*065c*/ 	.word	0x000030d0
        /*0660*/ 	.word	0x000000ff
        /*0664*/ 	.word	0x00000000
        /*0668*/ 	.short	0x010a
        /*066a*/ 	.byte	0x05
	.zero		1


	//   ....[86]....
        /*066c*/ 	.word	0x00003160
        /*0670*/ 	.word	0x000000ff
        /*0674*/ 	.word	0x00000000
        /*0678*/ 	.short	0x010a
        /*067a*/ 	.byte	0x05
	.zero		1


	//   ....[87]....
        /*067c*/ 	.word	0x00003200
        /*0680*/ 	.word	0x00000000
        /*0684*/ 	.word	0x00000000
        /*0688*/ 	.short	0x010a
        /*068a*/ 	.byte	0xff
	.zero		1


	//   ....[88]....
        /*068c*/ 	.word	0x00003340
        /*0690*/ 	.word	0x00000002
        /*0694*/ 	.word	0x000001c0
        /*0698*/ 	.short	0x010a
        /*069a*/ 	.byte	0xff
	.zero		1


	//   ....[89]....
        /*069c*/ 	.word	0x000033b0
        /*06a0*/ 	.word	0x00000002
        /*06a4*/ 	.word	0x00000000
        /*06a8*/ 	.short	0x0101
        /*06aa*/ 	.byte	0xff
	.zero		1


	//   ....[90]....
        /*06ac*/ 	.word	0x000033d0
        /*06b0*/ 	.word	0x000000ff
        /*06b4*/ 	.word	0x00000170
        /*06b8*/ 	.short	0x010a
        /*06ba*/ 	.byte	0x04
	.zero		1


	//   ....[91]....
        /*06bc*/ 	.word	0x000034f0
        /*06c0*/ 	.word	0x00000002
        /*06c4*/ 	.word	0x00000160
        /*06c8*/ 	.short	0x010a
        /*06ca*/ 	.byte	0xff
	.zero		1


	//   ....[92]....
        /*06cc*/ 	.word	0x000035f0
        /*06d0*/ 	.word	0x00000002
        /*06d4*/ 	.word	0x00000000
        /*06d8*/ 	.short	0x0101
        /*06da*/ 	.byte	0xff
	.zero		1


	//   ....[93]....
        /*06dc*/ 	.word	0x00003680
        /*06e0*/ 	.word	0x000000ff
        /*06e4*/ 	.word	0x00000170
        /*06e8*/ 	.short	0x0106
        /*06ea*/ 	.byte	0x04
	.zero		1


	//   ....[94]....
        /*06ec*/ 	.word	0x000036a0
        /*06f0*/ 	.word	0x000000ff
        /*06f4*/ 	.word	0x00000170
        /*06f8*/ 	.short	0x010a
        /*06fa*/ 	.byte	0x04
	.zero		1


	//   ....[95]....
        /*06fc*/ 	.word	0x00003730
        /*0700*/ 	.word	0x000000ff
        /*0704*/ 	.word	0x00000170
        /*0708*/ 	.short	0x0106
        /*070a*/ 	.byte	0x07
	.zero		1


	//   ....[96]....
        /*070c*/ 	.word	0x00003770
        /*0710*/ 	.word	0x00000000
        /*0714*/ 	.word	0x00000170
        /*0718*/ 	.short	0x010a
        /*071a*/ 	.byte	0xff
	.zero		1


	//   ....[97]....
        /*071c*/ 	.word	0x00003c90
        /*0720*/ 	.word	0x00000000
        /*0724*/ 	.word	0x00000160
        /*0728*/ 	.short	0x010a
        /*072a*/ 	.byte	0xff
	.zero		1


	//   ....[98]....
        /*072c*/ 	.word	0x00003d90
        /*0730*/ 	.word	0x00000003
        /*0734*/ 	.word	0x00000000
        /*0738*/ 	.short	0x0101
        /*073a*/ 	.byte	0xff
	.zero		1


	//   ....[99]....
        /*073c*/ 	.word	0x00003da0
        /*0740*/ 	.word	0x000000ff
        /*0744*/ 	.word	0x00000000
        /*0748*/ 	.short	0x010a
        /*074a*/ 	.byte	0x04
	.zero		1


	//   ....[100]....
        /*074c*/ 	.word	0x00003e20
        /*0750*/ 	.word	0x000000ff
        /*0754*/ 	.word	0x000001a0
        /*0758*/ 	.short	0x010a
        /*075a*/ 	.byte	0x17
	.zero		1


	//   ....[101]....
        /*075c*/ 	.word	0x00003f00
        /*0760*/ 	.word	0x000000ff
        /*0764*/ 	.word	0x00000000
        /*0768*/ 	.short	0x010a
        /*076a*/ 	.byte	0x05
	.zero		1


	//   ....[102]....
        /*076c*/ 	.word	0x00004040
        /*0770*/ 	.word	0x000000ff
        /*0774*/ 	.word	0x00000000
        /*0778*/ 	.short	0x010a
        /*077a*/ 	.byte	0x04
	.zero		1


	//   ....[103]....
        /*077c*/ 	.word	0x00004230
        /*0780*/ 	.word	0x000000ff
        /*0784*/ 	.word	0x00000000
        /*0788*/ 	.short	0x010a
        /*078a*/ 	.byte	0x04
	.zero		1


	//   ....[104]....
        /*078c*/ 	.word	0x000042c0
        /*0790*/ 	.word	0x000000ff
        /*0794*/ 	.word	0x00000000
        /*0798*/ 	.short	0x010a
        /*079a*/ 	.byte	0x05
	.zero		1


	//   ....[105]....
        /*079c*/ 	.word	0x00004350
        /*07a0*/ 	.word	0x000000ff
        /*07a4*/ 	.word	0x00000000
        /*07a8*/ 	.short	0x010a
        /*07aa*/ 	.byte	0x05
	.zero		1


	//   ....[106]....
        /*07ac*/ 	.word	0x000043e0
        /*07b0*/ 	.word	0x000000ff
        /*07b4*/ 	.word	0x00000000
        /*07b8*/ 	.short	0x010a
        /*07ba*/ 	.byte	0x04
	.zero		1


	//   ....[107]....
        /*07bc*/ 	.word	0x00004940
        /*07c0*/ 	.word	0x00000008
        /*07c4*/ 	.word	0x00000160
        /*07c8*/ 	.short	0x010a
        /*07ca*/ 	.byte	0xff
	.zero		1


	//   ....[108]....
        /*07cc*/ 	.word	0x00004ab0
        /*07d0*/ 	.word	0x00000000
        /*07d4*/ 	.word	0x00000000
        /*07d8*/ 	.short	0x0101
        /*07da*/ 	.byte	0xff
	.zero		1


	//   ....[109]....
        /*07dc*/ 	.word	0x00004f90
        /*07e0*/ 	.word	0x000000ff
        /*07e4*/ 	.word	0x00000158
        /*07e8*/ 	.short	0x010a
        /*07ea*/ 	.byte	0x15
	.zero		1


	//   ....[110]....
        /*07ec*/ 	.word	0x00005120
        /*07f0*/ 	.word	0x000000ff
        /*07f4*/ 	.word	0x00000130
        /*07f8*/ 	.short	0x010a
        /*07fa*/ 	.byte	0x15
	.zero		1


	//   ....[111]....
        /*07fc*/ 	.word	0x00005270
        /*0800*/ 	.word	0x000000ff
        /*0804*/ 	.word	0x00000110
        /*0808*/ 	.short	0x010b
        /*080a*/ 	.byte	0x15
	.zero		1


	//   ....[112]....
        /*080c*/ 	.word	0x00005280
        /*0810*/ 	.word	0x000000ff
        /*0814*/ 	.word	0x00000000
        /*0818*/ 	.short	0x0101
        /*081a*/ 	.byte	0x32
	.zero		1


	//   ....[113]....
        /*081c*/ 	.word	0x00005290
        /*0820*/ 	.word	0x000000ff
        /*0824*/ 	.word	0x00000138
        /*0828*/ 	.short	0x010a
        /*082a*/ 	.byte	0x15
	.zero		1


	//   ....[114]....
        /*082c*/ 	.word	0x000053e0
        /*0830*/ 	.word	0x000000ff
        /*0834*/ 	.word	0x00000118
        /*0838*/ 	.short	0x010b
        /*083a*/ 	.byte	0x15
	.zero		1


	//   ....[115]....
        /*083c*/ 	.word	0x000053f0
        /*0840*/ 	.word	0x000000ff
        /*0844*/ 	.word	0x00000000
        /*0848*/ 	.short	0x0101
        /*084a*/ 	.byte	0x31
	.zero		1


	//   ....[116]....
        /*084c*/ 	.word	0x00005400
        /*0850*/ 	.word	0x000000ff
        /*0854*/ 	.word	0x00000140
        /*0858*/ 	.short	0x010a
        /*085a*/ 	.byte	0x15
	.zero		1


	//   ....[117]....
        /*085c*/ 	.word	0x00005560
        /*0860*/ 	.word	0x000000ff
        /*0864*/ 	.word	0x00000120
        /*0868*/ 	.short	0x010b
        /*086a*/ 	.byte	0x15
	.zero		1


	//   ....[118]....
        /*086c*/ 	.word	0x00005570
        /*0870*/ 	.word	0x000000ff
        /*0874*/ 	.word	0x00000000
        /*0878*/ 	.short	0x0101
        /*087a*/ 	.byte	0x30
	.zero		1


	//   ....[119]....
        /*087c*/ 	.word	0x00005580
        /*0880*/ 	.word	0x000000ff
        /*0884*/ 	.word	0x00000148
        /*0888*/ 	.short	0x010a
        /*088a*/ 	.byte	0x15
	.zero		1


	//   ....[120]....
        /*088c*/ 	.word	0x00005780
        /*0890*/ 	.word	0x000000ff
        /*0894*/ 	.word	0x00000128
        /*0898*/ 	.short	0x010b
        /*089a*/ 	.byte	0x15
	.zero		1


	//   ....[121]....
        /*089c*/ 	.word	0x00005790
        /*08a0*/ 	.word	0x000000ff
        /*08a4*/ 	.word	0x00000000
        /*08a8*/ 	.short	0x0101
        /*08aa*/ 	.byte	0x2b
	.zero		1


	//   ....[122]....
        /*08ac*/ 	.word	0x000057c0
        /*08b0*/ 	.word	0x000000ff
        /*08b4*/ 	.word	0x00000130
        /*08b8*/ 	.short	0x010a
        /*08ba*/ 	.byte	0x15
	.zero		1


	//   ....[123]....
        /*08bc*/ 	.word	0x000057e0
        /*08c0*/ 	.word	0x000000ff
        /*08c4*/ 	.word	0x00000138
        /*08c8*/ 	.short	0x010a
        /*08ca*/ 	.byte	0x15
	.zero		1


	//   ....[124]....
        /*08cc*/ 	.word	0x00005800
        /*08d0*/ 	.word	0x000000ff
        /*08d4*/ 	.word	0x00000140
        /*08d8*/ 	.short	0x010a
        /*08da*/ 	.byte	0x15
	.zero		1


	//   ....[125]....
        /*08dc*/ 	.word	0x00005840
        /*08e0*/ 	.word	0x00000000
        /*08e4*/ 	.word	0x00000148
        /*08e8*/ 	.short	0x010a
        /*08ea*/ 	.byte	0xff
	.zero		1


	//   ....[126]....
        /*08ec*/ 	.word	0x00005b80
        /*08f0*/ 	.word	0x00000003
        /*08f4*/ 	.word	0x00000160
        /*08f8*/ 	.short	0x010a
        /*08fa*/ 	.byte	0xff
	.zero		1


	//   ....[127]....
        /*08fc*/ 	.word	0x00005d00
        /*0900*/ 	.word	0x00000000
        /*0904*/ 	.word	0x00000000
        /*0908*/ 	.short	0x0101
        /*090a*/ 	.byte	0xff
	.zero		1


	//   ....[128]....
        /*090c*/ 	.word	0x00006820
        /*0910*/ 	.word	0x000000ff
        /*0914*/ 	.word	0x00000110
        /*0918*/ 	.short	0x010a
        /*091a*/ 	.byte	0x2c
	.zero		1


	//   ....[129]....
        /*091c*/ 	.word	0x00006860
        /*0920*/ 	.word	0x0000001a
        /*0924*/ 	.word	0x00000180
        /*0928*/ 	.short	0x010a
        /*092a*/ 	.byte	0xff
	.zero		1


	//   ....[130]....
        /*092c*/ 	.word	0x00006970
        /*0930*/ 	.word	0x000000ff
        /*0934*/ 	.word	0x00000110
        /*0938*/ 	.short	0x010a
        /*093a*/ 	.byte	0x2c
	.zero		1


	//   ....[131]....
        /*093c*/ 	.word	0x00006a50
        /*0940*/ 	.word	0x0000001a
        /*0944*/ 	.word	0x00000180
        /*0948*/ 	.short	0x010a
        /*094a*/ 	.byte	0xff
	.zero		1


	//   ....[132]....
        /*094c*/ 	.word	0x00007180
        /*0950*/ 	.word	0x00000000
        /*0954*/ 	.word	0x00000000
        /*0958*/ 	.short	0x0101
        /*095a*/ 	.byte	0xff
	.zero		1


	//   ....[133]....
        /*095c*/ 	.word	0x00007190
        /*0960*/ 	.word	0x00000004
        /*0964*/ 	.word	0x00000110
        /*0968*/ 	.short	0x010a
        /*096a*/ 	.byte	0xff
	.zero		1


	//   ....[134]....
        /*096c*/ 	.word	0x00007250
        /*0970*/ 	.word	0x00000004
        /*0974*/ 	.word	0x00000110
        /*0978*/ 	.short	0x010a
        /*097a*/ 	.byte	0xff
	.zero		1


	//   ....[135]....
        /*097c*/ 	.word	0x00007a10
        /*0980*/ 	.word	0x00000000
        /*0984*/ 	.word	0x00000000
        /*0988*/ 	.short	0x0101
        /*098a*/ 	.byte	0xff
	.zero		1


	//   ....[136]....
        /*098c*/ 	.word	0x00007a30
        /*0990*/ 	.word	0x00000002
        /*0994*/ 	.word	0x00000110
        /*0998*/ 	.short	0x010a
        /*099a*/ 	.byte	0xff
	.zero		1


	//   ....[137]....
        /*099c*/ 	.word	0x00007ae0
        /*09a0*/ 	.word	0x00000002
        /*09a4*/ 	.word	0x00000110
        /*09a8*/ 	.short	0x010a
        /*09aa*/ 	.byte	0xff
	.zero		1


	//   ....[138]....
        /*09ac*/ 	.word	0x00008290
        /*09b0*/ 	.word	0x00000000
        /*09b4*/ 	.word	0x00000000
        /*09b8*/ 	.short	0x0101
        /*09ba*/ 	.byte	0xff
	.zero		1


	//   ....[139]....
        /*09bc*/ 	.word	0x000082b0
        /*09c0*/ 	.word	0x00000003
        /*09c4*/ 	.word	0x00000110
        /*09c8*/ 	.short	0x010a
        /*09ca*/ 	.byte	0xff
	.zero		1


	//   ....[140]....
        /*09cc*/ 	.word	0x00008360
        /*09d0*/ 	.word	0x00000003
        /*09d4*/ 	.word	0x00000110
        /*09d8*/ 	.short	0x010a
        /*09da*/ 	.byte	0xff
	.zero		1


	//   ....[141]....
        /*09dc*/ 	.word	0x00008770
        /*09e0*/ 	.word	0x000000ff
        /*09e4*/ 	.word	0x00000000
        /*09e8*/ 	.short	0x0101
        /*09ea*/ 	.byte	0x04
	.zero		1


	//   ....[142]....
        /*09ec*/ 	.word	0x00008b80
        /*09f0*/ 	.word	0x00000000
        /*09f4*/ 	.word	0x00000000
        /*09f8*/ 	.short	0x0101
        /*09fa*/ 	.byte	0xff
	.zero		1


	//   ....[143]....
        /*09fc*/ 	.word	0x00008e30
        /*0a00*/ 	.word	0x000000ff
        /*0a04*/ 	.word	0x00000000
        /*0a08*/ 	.short	0x0101
        /*0a0a*/ 	.byte	0x04
	.zero		1


	//   ....[144]....
        /*0a0c*/ 	.word	0x00008e50
        /*0a10*/ 	.word	0x00000000
        /*0a14*/ 	.word	0x000001d0
        /*0a18*/ 	.short	0x010a
        /*0a1a*/ 	.byte	0xff
	.zero		1


	//   ....[145]....
        /*0a1c*/ 	.word	0x00008eb0
        /*0a20*/ 	.word	0x00000000
        /*0a24*/ 	.word	0x00000088
        /*0a28*/ 	.short	0x010a
        /*0a2a*/ 	.byte	0xff
	.zero		1


	//   ....[146]....
        /*0a2c*/ 	.word	0x00008f10
        /*0a30*/ 	.word	0x00000000
        /*0a34*/ 	.word	0x00000088
        /*0a38*/ 	.short	0x010a
        /*0a3a*/ 	.byte	0xff
	.zero		1


	//   ....[147]....
        /*0a3c*/ 	.word	0x00008f60
        /*0a40*/ 	.word	0x00000003
        /*0a44*/ 	.word	0x00000160
        /*0a48*/ 	.short	0x010a
        /*0a4a*/ 	.byte	0xff
	.zero		1


	//   ....[148]....
        /*0a4c*/ 	.word	0x00008fc0
        /*0a50*/ 	.word	0x00000000
        /*0a54*/ 	.word	0x00000000
        /*0a58*/ 	.short	0x010a
        /*0a5a*/ 	.byte	0xff
	.zero		1


	//   ....[149]....
        /*0a5c*/ 	.word	0x00009020
        /*0a60*/ 	.word	0x00000000
        /*0a64*/ 	.word	0x00000000
        /*0a68*/ 	.short	0x010a
        /*0a6a*/ 	.byte	0xff
	.zero		1


	//   ....[150]....
        /*0a6c*/ 	.word	0x00009080
        /*0a70*/ 	.word	0x00000000
        /*0a74*/ 	.word	0x00000000
        /*0a78*/ 	.short	0x010a
        /*0a7a*/ 	.byte	0xff
	.zero		1


	//   ....[151]....
        /*0a7c*/ 	.word	0x000090e0
        /*0a80*/ 	.word	0x00000000
        /*0a84*/ 	.word	0x00000000
        /*0a88*/ 	.short	0x010a
        /*0a8a*/ 	.byte	0xff
	.zero		1


	//   ....[152]....
        /*0a8c*/ 	.word	0x00009140
        /*0a90*/ 	.word	0x00000000
        /*0a94*/ 	.word	0x00000000
        /*0a98*/ 	.short	0x010a
        /*0a9a*/ 	.byte	0xff
	.zero		1


	//   ....[153]....
        /*0a9c*/ 	.word	0x000091a0
        /*0aa0*/ 	.word	0x00000000
        /*0aa4*/ 	.word	0x00000000
        /*0aa8*/ 	.short	0x010a
        /*0aaa*/ 	.byte	0xff
	.zero		1


	//   ....[154]....
        /*0aac*/ 	.word	0x00009200
        /*0ab0*/ 	.word	0x00000000
        /*0ab4*/ 	.word	0x00000000
        /*0ab8*/ 	.short	0x010a
        /*0aba*/ 	.byte	0xff
	.zero		1


	//   ....[155]....
        /*0abc*/ 	.word	0x00009260
        /*0ac0*/ 	.word	0x00000000
        /*0ac4*/ 	.word	0x00000000
        /*0ac8*/ 	.short	0x010a
        /*0aca*/ 	.byte	0xff
	.zero		1


	//   ....[156]....
        /*0acc*/ 	.word	0x000092c0
        /*0ad0*/ 	.word	0x00000000
        /*0ad4*/ 	.word	0x00000000
        /*0ad8*/ 	.short	0x010a
        /*0ada*/ 	.byte	0xff
	.zero		1


	//   ....[157]....
        /*0adc*/ 	.word	0x00009320
        /*0ae0*/ 	.word	0x00000000
        /*0ae4*/ 	.word	0x00000000
        /*0ae8*/ 	.short	0x010a
        /*0aea*/ 	.byte	0xff
	.zero		1


	//   ....[158]....
        /*0aec*/ 	.word	0x00009380
        /*0af0*/ 	.word	0x00000000
        /*0af4*/ 	.word	0x00000000
        /*0af8*/ 	.short	0x010a
        /*0afa*/ 	.byte	0xff
	.zero		1


	//   ....[159]....
        /*0afc*/ 	.word	0x000093e0
        /*0b00*/ 	.word	0x00000000
        /*0b04*/ 	.word	0x00000000
        /*0b08*/ 	.short	0x010a
        /*0b0a*/ 	.byte	0xff
	.zero		1


	//   ....[160]....
        /*0b0c*/ 	.word	0x00009440
        /*0b10*/ 	.word	0x00000000
        /*0b14*/ 	.word	0x00000000
        /*0b18*/ 	.short	0x010a
        /*0b1a*/ 	.byte	0xff
	.zero		1


	//   ....[161]....
        /*0b1c*/ 	.word	0x000094a0
        /*0b20*/ 	.word	0x00000000
        /*0b24*/ 	.word	0x00000000
        /*0b28*/ 	.short	0x010a
        /*0b2a*/ 	.byte	0xff
	.zero		1


	//   ....[162]....
        /*0b2c*/ 	.word	0x00009500
        /*0b30*/ 	.word	0x00000000
        /*0b34*/ 	.word	0x00000000
        /*0b38*/ 	.short	0x010a
        /*0b3a*/ 	.byte	0xff
	.zero		1


	//   ....[163]....
        /*0b3c*/ 	.word	0x00009560
        /*0b40*/ 	.word	0x00000000
        /*0b44*/ 	.word	0x00000000
        /*0b48*/ 	.short	0x010a
        /*0b4a*/ 	.byte	0xff
	.zero		1


	//   ....[164]....
        /*0b4c*/ 	.word	0x000095b0
        /*0b50*/ 	.word	0x00000002
        /*0b54*/ 	.word	0x000001c0
        /*0b58*/ 	.short	0x010a
        /*0b5a*/ 	.byte	0xff
	.zero		1


	//   ....[165]....
        /*0b5c*/ 	.word	0x00009610
        /*0b60*/ 	.word	0x00000002
        /*0b64*/ 	.word	0x00000170
        /*0b68*/ 	.short	0x010a
        /*0b6a*/ 	.byte	0xff
	.zero		1


	//   ....[166]....
        /*0b6c*/ 	.word	0x00009660
        /*0b70*/ 	.word	0x00000002
        /*0b74*/ 	.word	0x00000160
        /*0b78*/ 	.short	0x010a
        /*0b7a*/ 	.byte	0xff
	.zero		1


	//   ....[167]....
        /*0b7c*/ 	.word	0x000096c0
        /*0b80*/ 	.word	0x00000000
        /*0b84*/ 	.word	0x00000170
        /*0b88*/ 	.short	0x010a
        /*0b8a*/ 	.byte	0xff
	.zero		1


	//   ....[168]....
        /*0b8c*/ 	.word	0x00009710
        /*0b90*/ 	.word	0x00000000
        /*0b94*/ 	.word	0x00000160
        /*0b98*/ 	.short	0x010a
        /*0b9a*/ 	.byte	0xff
	.zero		1


	//   ....[169]....
        /*0b9c*/ 	.word	0x00009770
        /*0ba0*/ 	.word	0x00000002
        /*0ba4*/ 	.word	0x000001a0
        /*0ba8*/ 	.short	0x010a
        /*0baa*/ 	.byte	0xff
	.zero		1


	//   ....[170]....
        /*0bac*/ 	.word	0x000097d0
        /*0bb0*/ 	.word	0x00000000
        /*0bb4*/ 	.word	0x00000000
        /*0bb8*/ 	.short	0x010a
        /*0bba*/ 	.byte	0xff
	.zero		1


	//   ....[171]....
        /*0bbc*/ 	.word	0x00009830
        /*0bc0*/ 	.word	0x00000000
        /*0bc4*/ 	.word	0x00000000
        /*0bc8*/ 	.short	0x010a
        /*0bca*/ 	.byte	0xff
	.zero		1


	//   ....[172]....
        /*0bcc*/ 	.word	0x00009890
        /*0bd0*/ 	.word	0x00000000
        /*0bd4*/ 	.word	0x00000000
        /*0bd8*/ 	.short	0x010a
        /*0bda*/ 	.byte	0xff
	.zero		1


	//   ....[173]....
        /*0bdc*/ 	.word	0x000098f0
        /*0be0*/ 	.word	0x00000000
        /*0be4*/ 	.word	0x00000000
        /*0be8*/ 	.short	0x010a
        /*0bea*/ 	.byte	0xff
	.zero		1


	//   ....[174]....
        /*0bec*/ 	.word	0x00009950
        /*0bf0*/ 	.word	0x00000000
        /*0bf4*/ 	.word	0x00000000
        /*0bf8*/ 	.short	0x010a
        /*0bfa*/ 	.byte	0xff
	.zero		1


	//   ....[175]....
        /*0bfc*/ 	.word	0x000099a0
        /*0c00*/ 	.word	0x00000008
        /*0c04*/ 	.word	0x00000160
        /*0c08*/ 	.short	0x010a
        /*0c0a*/ 	.byte	0xff
	.zero		1


	//   ....[176]....
        /*0c0c*/ 	.word	0x00009a00
        /*0c10*/ 	.word	0x00000000
        /*0c14*/ 	.word	0x00000158
        /*0c18*/ 	.short	0x010a
        /*0c1a*/ 	.byte	0xff
	.zero		1


	//   ....[177]....
        /*0c1c*/ 	.word	0x00009a60
        /*0c20*/ 	.word	0x00000000
        /*0c24*/ 	.word	0x00000130
        /*0c28*/ 	.short	0x010a
        /*0c2a*/ 	.byte	0xff
	.zero		1


	//   ....[178]....
        /*0c2c*/ 	.word	0x00009ac0
        /*0c30*/ 	.word	0x00000000
        /*0c34*/ 	.word	0x00000138
        /*0c38*/ 	.short	0x010a
        /*0c3a*/ 	.byte	0xff
	.zero		1


	//   ....[179]....
        /*0c3c*/ 	.word	0x00009b20
        /*0c40*/ 	.word	0x00000000
        /*0c44*/ 	.word	0x00000140
        /*0c48*/ 	.short	0x010a
        /*0c4a*/ 	.byte	0xff
	.zero		1


	//   ....[180]....
        /*0c4c*/ 	.word	0x00009b80
        /*0c50*/ 	.word	0x00000000
        /*0c54*/ 	.word	0x00000148
        /*0c58*/ 	.short	0x010a
        /*0c5a*/ 	.byte	0xff
	.zero		1


	//   ....[181]....
        /*0c5c*/ 	.word	0x00009be0
        /*0c60*/ 	.word	0x00000000
        /*0c64*/ 	.word	0x00000130
        /*0c68*/ 	.short	0x010a
        /*0c6a*/ 	.byte	0xff
	.zero		1


	//   ....[182]....
        /*0c6c*/ 	.word	0x00009c40
        /*0c70*/ 	.word	0x00000000
        /*0c74*/ 	.word	0x00000138
        /*0c78*/ 	.short	0x010a
        /*0c7a*/ 	.byte	0xff
	.zero		1


	//   ....[183]....
        /*0c7c*/ 	.word	0x00009ca0
        /*0c80*/ 	.word	0x00000000
        /*0c84*/ 	.word	0x00000140
        /*0c88*/ 	.short	0x010a
        /*0c8a*/ 	.byte	0xff
	.zero		1


	//   ....[184]....
        /*0c8c*/ 	.word	0x00009cf0
        /*0c90*/ 	.word	0x00000003
        /*0c94*/ 	.word	0x00000160
        /*0c98*/ 	.short	0x010a
        /*0c9a*/ 	.byte	0xff
	.zero		1


	//   ....[185]....
        /*0c9c*/ 	.word	0x00009d50
        /*0ca0*/ 	.word	0x00000000
        /*0ca4*/ 	.word	0x00000110
        /*0ca8*/ 	.short	0x010a
        /*0caa*/ 	.byte	0xff
	.zero		1


	//   ....[186]....
        /*0cac*/ 	.word	0x00009da0
        /*0cb0*/ 	.word	0x0000001a
        /*0cb4*/ 	.word	0x00000180
        /*0cb8*/ 	.short	0x010a
        /*0cba*/ 	.byte	0xff
	.zero		1


	//   ....[187]....
        /*0cbc*/ 	.word	0x00009df0
        /*0cc0*/ 	.word	0x00000004
        /*0cc4*/ 	.word	0x00000110
        /*0cc8*/ 	.short	0x010a
        /*0cca*/ 	.byte	0xff
	.zero		1


	//   ....[188]....
        /*0ccc*/ 	.word	0x00009e40
        /*0cd0*/ 	.word	0x00000002
        /*0cd4*/ 	.word	0x00000110
        /*0cd8*/ 	.short	0x010a
        /*0cda*/ 	.byte	0xff
	.zero		1


	//   ....[189]....
        /*0cdc*/ 	.word	0x00009e90
        /*0ce0*/ 	.word	0x00000003
        /*0ce4*/ 	.word	0x00000110
        /*0ce8*/ 	.short	0x010a
        /*0cea*/ 	.byte	0xff
	.zero		1


	//----- nvinfo : EIATTR_NUM_MBARRIERS
	.align		4
.L_47:
        /*0cec*/ 	.byte	0x03, 0x38
        /*0cee*/ 	.short	0x003c


	//----- nvinfo : EIATTR_EXIT_INSTR_OFFSETS
	.align		4
        /*0cf0*/ 	.byte	0x04, 0x1c
        /*0cf2*/ 	.short	(.L_49 - .L_48)


	//   ....[0]....
.L_48:
        /*0cf4*/ 	.word	0x00003230


	//   ....[1]....
        /*0cf8*/ 	.word	0x00003740


	//   ....[2]....
        /*0cfc*/ 	.word	0x000037a0


	//   ....[3]....
        /*0d00*/ 	.word	0x00004640


	//   ....[4]....
        /*0d04*/ 	.word	0x00005870


	//   ....[5]....
        /*0d08*/ 	.word	0x000058b0


	//   ....[6]....
        /*0d0c*/ 	.word	0x00008d10


	//   ....[7]....
        /*0d10*/ 	.word	0x00008d90


	//   ....[8]....
        /*0d14*/ 	.word	0x00008dc0


	//   ....[9]....
        /*0d18*/ 	.word	0x00008e40


	//----- nvinfo : EIATTR_MAX_THREADS
	.align		4
.L_49:
        /*0d1c*/ 	.byte	0x04, 0x05
        /*0d1e*/ 	.short	(.L_51 - .L_50)
.L_50:
        /*0d20*/ 	.word	0x00000100
        /*0d24*/ 	.word	0x00000001
        /*0d28*/ 	.word	0x00000001


	//----- nvinfo : EIATTR_CRS_STACK_SIZE
	.align		4
.L_51:
        /*0d2c*/ 	.byte	0x04, 0x1e
        /*0d2e*/ 	.short	(.L_53 - .L_52)
.L_52:
        /*0d30*/ 	.word	0x00000000


	//----- nvinfo : EIATTR_CBANK_PARAM_SIZE
	.align		4
.L_53:
        /*0d34*/ 	.byte	0x03, 0x19
        /*0d36*/ 	.short	0x0800


	//----- nvinfo : EIATTR_PARAM_CBANK
	.align		4
        /*0d38*/ 	.byte	0x04, 0x0a
        /*0d3a*/ 	.short	(.L_55 - .L_54)
	.align		4
.L_54:
        /*0d3c*/ 	.word	index@(.nv.constant0._ZN7cutlass13device_kernelINS_4gemm6kernel13GemmUniversalIN4cute5tupleIJiiiiEEENS1_10collective13CollectiveMmaINS1_35MainloopSm100TmaUmmaWarpSpecializedILi17ELi2ELi4ENS5_IJNS4_1CILi2EEENSA_ILi1EEESC_EEEEENS5_IJNSA_ILi64EEENSA_ILi128EEENSA_ILi32EEEEEENS_6half_tENS5_IJlSC_lEEESJ_SK_NS4_8TiledMMAINS4_8MMA_AtomIJNS4_20SM100_MMA_F16BF16_SSISJ_SJ_fLi64ELi128ELNS4_4UMMA5MajorE0ELSP_0ELNSO_7ScaleInE0ELSQ_0EEEEEENS4_6LayoutINS5_IJSC_SC_SC_EEENS5_IJNSA_ILi0EEESV_SV_EEEEENS5_IJNS4_10UnderscoreESY_SY_EEEEENS4_13SM90_TMA_LOADENS4_14ComposedLayoutINS4_7SwizzleILi2ELi4ELi3EEENS4_18smem_ptr_flag_bitsILi16EEENST_INS5_IJNSA_ILi8EEESH_EEENS5_IJSH_SC_EEEEEEEvNS4_8identityENS4_23SM90_TMA_LOAD_MULTICASTES1B_vS1C_EENS_8epilogue10collective18CollectiveEpilogueINS1F_23Sm100TmaWarpSpecializedILi4ELi2ELi16ELb1ELb0EEEJSI_NS5_IJNST_ISF_SC_EENST_ISH_SC_EEEEESJ_SK_SJ_SK_NS1F_6fusion15FusionCallbacksIS1J_NS1N_17LinearCombinationISJ_fSJ_fLNS_15FloatRoundStyleE2EEESI_S1M_JEEENS4_5SM1004TMEM4LOAD26SM100_TMEM_LOAD_16dp256b4xES11_S1B_NS4_17SM75_U32x4_LDSM_NENS4_14SM90_TMA_STOREES1B_NS4_17SM90_U32x4_STSM_NENS4_39AutoVectorizingCopyWithAssumedAlignmentILi128EEEEEEvvEEEEvNT_6ParamsE)
        /*0d40*/ 	.short	0x0380
        /*0d42*/ 	.short	0x0800


	//----- nvinfo : EIATTR_SW_WAR
	.align		4
.L_55:
        /*0d44*/ 	.byte	0x04, 0x36
        /*0d46*/ 	.short	(.L_57 - .L_56)
.L_56:
        /*0d48*/ 	.word	0x00000008
.L_57:


//--------------------- .nv.callgraph             --------------------------
	.section	.nv.callgraph,"",@"SHT_CUDA_CALLGRAPH"
	.align	4
	.sectionentsize	8
	.align		4
        /*0000*/ 	.word	0x00000000
	.align		4
        /*0004*/ 	.word	0xffffffff
	.align		4
        /*0008*/ 	.word	index@(_ZN7cutlass13device_kernelINS_4gemm6kernel13GemmUniversalIN4cute5tupleIJiiiiEEENS1_10collective13CollectiveMmaINS1_35MainloopSm100TmaUmmaWarpSpecializedILi17ELi2ELi4ENS5_IJNS4_1CILi2EEENSA_ILi1EEESC_EEEEENS5_IJNSA_ILi64EEENSA_ILi128EEENSA_ILi32EEEEEENS_6half_tENS5_IJlSC_lEEESJ_SK_NS4_8TiledMMAINS4_8MMA_AtomIJNS4_20SM100_MMA_F16BF16_SSISJ_SJ_fLi64ELi128ELNS4_4UMMA5MajorE0ELSP_0ELNSO_7ScaleInE0ELSQ_0EEEEEENS4_6LayoutINS5_IJSC_SC_SC_EEENS5_IJNSA_ILi0EEESV_SV_EEEEENS5_IJNS4_10UnderscoreESY_SY_EEEEENS4_13SM90_TMA_LOADENS4_14ComposedLayoutINS4_7SwizzleILi2ELi4ELi3EEENS4_18smem_ptr_flag_bitsILi16EEENST_INS5_IJNSA_ILi8EEESH_EEENS5_IJSH_SC_EEEEEEEvNS4_8identityENS4_23SM90_TMA_LOAD_MULTICASTES1B_vS1C_EENS_8epilogue10collective18CollectiveEpilogueINS1F_23Sm100TmaWarpSpecializedILi4ELi2ELi16ELb1ELb0EEEJSI_NS5_IJNST_ISF_SC_EENST_ISH_SC_EEEEESJ_SK_SJ_SK_NS1F_6fusion15FusionCallbacksIS1J_NS1N_17LinearCombinationISJ_fSJ_fLNS_15FloatRoundStyleE2EEESI_S1M_JEEENS4_5SM1004TMEM4LOAD26SM100_TMEM_LOAD_16dp256b4xES11_S1B_NS4_17SM75_U32x4_LDSM_NENS4_14SM90_TMA_STOREES1B_NS4_17SM90_U32x4_STSM_NENS4_39AutoVectorizingCopyWithAssumedAlignmentILi128EEEEEEvvEEEEvNT_6ParamsE)
	.align		4
        /*000c*/ 	.word	index@(__assertfail)
	.align		4
        /*0010*/ 	.word	0x00000000
	.align		4
        /*0014*/ 	.word	0xfffffffe
	.align		4
        /*0018*/ 	.word	0x00000000
	.align		4
        /*001c*/ 	.word	0xfffffffd
	.align		4
        /*0020*/ 	.word	0x00000000
	.align		4
        /*0024*/ 	.word	0xfffffffc


//--------------------- .nv.constant4             --------------------------
	.section	.nv.constant4,"a",@progbits
	.align	8
	.align		8
.nv.constant4:
        /*0000*/ 	.dword	__assertfail
	.align		8
        /*0008*/ 	.dword	__unnamed_1
	.align		8
        /*0010*/ 	.dword	__unnamed_2
	.align		8
        /*0018*/ 	.dword	_ZN40_INTERNAL_aff07576_4_k_cu_5b7a5f4f_223644cuda3std3__45__cpo5beginE
	.align		8
        /*0020*/ 	.dword	_ZN40_INTERNAL_aff07576_4_k_cu_5b7a5f4f_223644cuda3std3__45__cpo3endE
	.align		8
        /*0028*/ 	.dword	_ZN40_INTERNAL_aff07576_4_k_cu_5b7a5f4f_223644cuda3std3__45__cpo6cbeginE
	.align		8
        /*0030*/ 	.dword	_ZN40_INTERNAL_aff07576_4_k_cu_5b7a5f4f_223644cuda3std3__45__cpo4cendE
	.align		8
        /*0038*/ 	.dword	_ZN40_INTERNAL_aff07576_4_k_cu_5b7a5f4f_223644cuda3std3__442_GLOBAL__N__aff07576_4_k_cu_5b7a5f4f_223646ignoreE
	.align		8
        /*0040*/ 	.dword	_ZN40_INTERNAL_aff07576_4_k_cu_5b7a5f4f_223644cuda3std3__419piecewise_constructE
	.align		8
        /*0048*/ 	.dword	_ZN40_INTERNAL_aff07576_4_k_cu_5b7a5f4f_223644cuda3std3__48in_placeE
	.align		8
        /*0050*/ 	.dword	_ZN40_INTERNAL_aff07576_4_k_cu_5b7a5f4f_223644cuda3std6ranges3__45__cpo4swapE
	.align		8
        /*0058*/ 	.dword	_ZN40_INTERNAL_aff07576_4_k_cu_5b7a5f4f_223644cuda3std6ranges3__45__cpo9iter_moveE
	.align		8
        /*0060*/ 	.dword	_ZN40_INTERNAL_aff07576_4_k_cu_5b7a5f4f_223644cute7productE
	.align		8
        /*0068*/ 	.dword	_ZN40_INTERNAL_aff07576_4_k_cu_5b7a5f4f_223644cute1_E
	.align		8
        /*0070*/ 	.dword	$str$25
	.align		8
        /*0078*/ 	.dword	$str$26
	.align		8
        /*0080*/ 	.dword	$str$27
	.align		8
        /*0088*/ 	.dword	$str$28


//--------------------- .text._ZN7cutlass13device_kernelINS_4gemm6kernel13GemmUniversalIN4cute5tupleIJiiiiEEENS1_10collective13CollectiveMmaINS1_35MainloopSm100TmaUmmaWarpSpecializedILi17ELi2ELi4ENS5_IJNS4_1CILi2EEENSA_ILi1EEESC_EEEEENS5_IJNSA_ILi64EEENSA_ILi128EEENSA_ILi32EEEEEENS_6half_tENS5_IJlSC_lEEESJ_SK_NS4_8TiledMMAINS4_8MMA_AtomIJNS4_20SM100_MMA_F16BF16_SSISJ_SJ_fLi64ELi128ELNS4_4UMMA5MajorE0ELSP_0ELNSO_7ScaleInE0ELSQ_0EEEEEENS4_6LayoutINS5_IJSC_SC_SC_EEENS5_IJNSA_ILi0EEESV_SV_EEEEENS5_IJNS4_10UnderscoreESY_SY_EEEEENS4_13SM90_TMA_LOADENS4_14ComposedLayoutINS4_7SwizzleILi2ELi4ELi3EEENS4_18smem_ptr_flag_bitsILi16EEENST_INS5_IJNSA_ILi8EEESH_EEENS5_IJSH_SC_EEEEEEEvNS4_8identityENS4_23SM90_TMA_LOAD_MULTICASTES1B_vS1C_EENS_8epilogue10collective18CollectiveEpilogueINS1F_23Sm100TmaWarpSpecializedILi4ELi2ELi16ELb1ELb0EEEJSI_NS5_IJNST_ISF_SC_EENST_ISH_SC_EEEEESJ_SK_SJ_SK_NS1F_6fusion15FusionCallbacksIS1J_NS1N_17LinearCombinationISJ_fSJ_fLNS_15FloatRoundStyleE2EEESI_S1M_JEEENS4_5SM1004TMEM4LOAD26SM100_TMEM_LOAD_16dp256b4xES11_S1B_NS4_17SM75_U32x4_LDSM_NENS4_14SM90_TMA_STOREES1B_NS4_17SM90_U32x4_STSM_NENS4_39AutoVectorizingCopyWithAssumedAlignmentILi128EEEEEEvvEEEEvNT_6ParamsE --------------------------
	.section	.text._ZN7cutlass13device_kernelINS_4gemm6kernel13GemmUniversalIN4cute5tupleIJiiiiEEENS1_10collective13CollectiveMmaINS1_35MainloopSm100TmaUmmaWarpSpecializedILi17ELi2ELi4ENS5_IJNS4_1CILi2EEENSA_ILi1EEESC_EEEEENS5_IJNSA_ILi64EEENSA_ILi128EEENSA_ILi32EEEEEENS_6half_tENS5_IJlSC_lEEESJ_SK_NS4_8TiledMMAINS4_8MMA_AtomIJNS4_20SM100_MMA_F16BF16_SSISJ_SJ_fLi64ELi128ELNS4_4UMMA5MajorE0ELSP_0ELNSO_7ScaleInE0ELSQ_0EEEEEENS4_6LayoutINS5_IJSC_SC_SC_EEENS5_IJNSA_ILi0EEESV_SV_EEEEENS5_IJNS4_10UnderscoreESY_SY_EEEEENS4_13SM90_TMA_LOADENS4_14ComposedLayoutINS4_7SwizzleILi2ELi4ELi3EEENS4_18smem_ptr_flag_bitsILi16EEENST_INS5_IJNSA_ILi8EEESH_EEENS5_IJSH_SC_EEEEEEEvNS4_8identityENS4_23SM90_TMA_LOAD_MULTICASTES1B_vS1C_EENS_8epilogue10collective18CollectiveEpilogueINS1F_23Sm100TmaWarpSpecializedILi4ELi2ELi16ELb1ELb0EEEJSI_NS5_IJNST_ISF_SC_EENST_ISH_SC_EEEEESJ_SK_SJ_SK_NS1F_6fusion15FusionCallbacksIS1J_NS1N_17LinearCombinationISJ_fSJ_fLNS_15FloatRoundStyleE2EEESI_S1M_JEEENS4_5SM1004TMEM4LOAD26SM100_TMEM_LOAD_16dp256b4xES11_S1B_NS4_17SM75_U32x4_LDSM_NENS4_14SM90_TMA_STOREES1B_NS4_17SM90_U32x4_STSM_NENS4_39AutoVectorizingCopyWithAssumedAlignmentILi128EEEEEEvvEEEEvNT_6ParamsE,"ax",@progbits
	.align	128
.text._ZN7cutlass13device_kernelINS_4gemm6kernel13GemmUniversalIN4cute5tupleIJiiiiEEENS1_10collective13CollectiveMmaINS1_35MainloopSm100TmaUmmaWarpSpecializedILi17ELi2ELi4ENS5_IJNS4_1CILi2EEENSA_ILi1EEESC_EEEEENS5_IJNSA_ILi64EEENSA_ILi128EEENSA_ILi32EEEEEENS_6half_tENS5_IJlSC_lEEESJ_SK_NS4_8TiledMMAINS4_8MMA_AtomIJNS4_20SM100_MMA_F16BF16_SSISJ_SJ_fLi64ELi128ELNS4_4UMMA5MajorE0ELSP_0ELNSO_7ScaleInE0ELSQ_0EEEEEENS4_6LayoutINS5_IJSC_SC_SC_EEENS5_IJNSA_ILi0EEESV_SV_EEEEENS5_IJNS4_10UnderscoreESY_SY_EEEEENS4_13SM90_TMA_LOADENS4_14ComposedLayoutINS4_7SwizzleILi2ELi4ELi3EEENS4_18smem_ptr_flag_bitsILi16EEENST_INS5_IJNSA_ILi8EEESH_EEENS5_IJSH_SC_EEEEEEEvNS4_8identityENS4_23SM90_TMA_LOAD_MULTICASTES1B_vS1C_EENS_8epilogue10collective18CollectiveEpilogueINS1F_23Sm100TmaWarpSpecializedILi4ELi2ELi16ELb1ELb0EEEJSI_NS5_IJNST_ISF_SC_EENST_ISH_SC_EEEEESJ_SK_SJ_SK_NS1F_6fusion15FusionCallbacksIS1J_NS1N_17LinearCombinationISJ_fSJ_fLNS_15FloatRoundStyleE2EEESI_S1M_JEEENS4_5SM1004TMEM4LOAD26SM100_TMEM_LOAD_16dp256b4xES11_S1B_NS4_17SM75_U32x4_LDSM_NENS4_14SM90_TMA_STOREES1B_NS4_17SM90_U32x4_STSM_NENS4_39AutoVectorizingCopyWithAssumedAlignmentILi128EEEEEEvvEEEEvNT_6ParamsE:
        .type           _ZN7cutlass13device_kernelINS_4gemm6kernel13GemmUniversalIN4cute5tupleIJiiiiEEENS1_10collective13CollectiveMmaINS1_35MainloopSm100TmaUmmaWarpSpecializedILi17ELi2ELi4ENS5_IJNS4_1CILi2EEENSA_ILi1EEESC_EEEEENS5_IJNSA_ILi64EEENSA_ILi128EEENSA_ILi32EEEEEENS_6half_tENS5_IJlSC_lEEESJ_SK_NS4_8TiledMMAINS4_8MMA_AtomIJNS4_20SM100_MMA_F16BF16_SSISJ_SJ_fLi64ELi128ELNS4_4UMMA5MajorE0ELSP_0ELNSO_7ScaleInE0ELSQ_0EEEEEENS4_6LayoutINS5_IJSC_SC_SC_EEENS5_IJNSA_ILi0EEESV_SV_EEEEENS5_IJNS4_10UnderscoreESY_SY_EEEEENS4_13SM90_TMA_LOADENS4_14ComposedLayoutINS4_7SwizzleILi2ELi4ELi3EEENS4_18smem_ptr_flag_bitsILi16EEENST_INS5_IJNSA_ILi8EEESH_EEENS5_IJSH_SC_EEEEEEEvNS4_8identityENS4_23SM90_TMA_LOAD_MULTICASTES1B_vS1C_EENS_8epilogue10collective18CollectiveEpilogueINS1F_23Sm100TmaWarpSpecializedILi4ELi2ELi16ELb1ELb0EEEJSI_NS5_IJNST_ISF_SC_EENST_ISH_SC_EEEEESJ_SK_SJ_SK_NS1F_6fusion15FusionCallbacksIS1J_NS1N_17LinearCombinationISJ_fSJ_fLNS_15FloatRoundStyleE2EEESI_S1M_JEEENS4_5SM1004TMEM4LOAD26SM100_TMEM_LOAD_16dp256b4xES11_S1B_NS4_17SM75_U32x4_LDSM_NENS4_14SM90_TMA_STOREES1B_NS4_17SM90_U32x4_STSM_NENS4_39AutoVectorizingCopyWithAssumedAlignmentILi128EEEEEEvvEEEEvNT_6ParamsE,@function
        .size           _ZN7cutlass13device_kernelINS_4gemm6kernel13GemmUniversalIN4cute5tupleIJiiiiEEENS1_10collective13CollectiveMmaINS1_35MainloopSm100TmaUmmaWarpSpecializedILi17ELi2ELi4ENS5_IJNS4_1CILi2EEENSA_ILi1EEESC_EEEEENS5_IJNSA_ILi64EEENSA_ILi128EEENSA_ILi32EEEEEENS_6half_tENS5_IJlSC_lEEESJ_SK_NS4_8TiledMMAINS4_8MMA_AtomIJNS4_20SM100_MMA_F16BF16_SSISJ_SJ_fLi64ELi128ELNS4_4UMMA5MajorE0ELSP_0ELNSO_7ScaleInE0ELSQ_0EEEEEENS4_6LayoutINS5_IJSC_SC_SC_EEENS5_IJNSA_ILi0EEESV_SV_EEEEENS5_IJNS4_10UnderscoreESY_SY_EEEEENS4_13SM90_TMA_LOADENS4_14ComposedLayoutINS4_7SwizzleILi2ELi4ELi3EEENS4_18smem_ptr_flag_bitsILi16EEENST_INS5_IJNSA_ILi8EEESH_EEENS5_IJSH_SC_EEEEEEEvNS4_8identityENS4_23SM90_TMA_LOAD_MULTICASTES1B_vS1C_EENS_8epilogue10collective18CollectiveEpilogueINS1F_23Sm100TmaWarpSpecializedILi4ELi2ELi16ELb1ELb0EEEJSI_NS5_IJNST_ISF_SC_EENST_ISH_SC_EEEEESJ_SK_SJ_SK_NS1F_6fusion15FusionCallbacksIS1J_NS1N_17LinearCombinationISJ_fSJ_fLNS_15FloatRoundStyleE2EEESI_S1M_JEEENS4_5SM1004TMEM4LOAD26SM100_TMEM_LOAD_16dp256b4xES11_S1B_NS4_17SM75_U32x4_LDSM_NENS4_14SM90_TMA_STOREES1B_NS4_17SM90_U32x4_STSM_NENS4_39AutoVectorizingCopyWithAssumedAlignmentILi128EEEEEEvvEEEEvNT_6ParamsE,(.L_x_223 - _ZN7cutlass13device_kernelINS_4gemm6kernel13GemmUniversalIN4cute5tupleIJiiiiEEENS1_10collective13CollectiveMmaINS1_35MainloopSm100TmaUmmaWarpSpecializedILi17ELi2ELi4ENS5_IJNS4_1CILi2EEENSA_ILi1EEESC_EEEEENS5_IJNSA_ILi64EEENSA_ILi128EEENSA_ILi32EEEEEENS_6half_tENS5_IJlSC_lEEESJ_SK_NS4_8TiledMMAINS4_8MMA_AtomIJNS4_20SM100_MMA_F16BF16_SSISJ_SJ_fLi64ELi128ELNS4_4UMMA5MajorE0ELSP_0ELNSO_7ScaleInE0ELSQ_0EEEEEENS4_6LayoutINS5_IJSC_SC_SC_EEENS5_IJNSA_ILi0EEESV_SV_EEEEENS5_IJNS4_10UnderscoreESY_SY_EEEEENS4_13SM90_TMA_LOADENS4_14ComposedLayoutINS4_7SwizzleILi2ELi4ELi3EEENS4_18smem_ptr_flag_bitsILi16EEENST_INS5_IJNSA_ILi8EEESH_EEENS5_IJSH_SC_EEEEEEEvNS4_8identityENS4_23SM90_TMA_LOAD_MULTICASTES1B_vS1C_EENS_8epilogue10collective18CollectiveEpilogueINS1F_23Sm100TmaWarpSpecializedILi4ELi2ELi16ELb1ELb0EEEJSI_NS5_IJNST_ISF_SC_EENST_ISH_SC_EEEEESJ_SK_SJ_SK_NS1F_6fusion15FusionCallbacksIS1J_NS1N_17LinearCombinationISJ_fSJ_fLNS_15FloatRoundStyleE2EEESI_S1M_JEEENS4_5SM1004TMEM4LOAD26SM100_TMEM_LOAD_16dp256b4xES11_S1B_NS4_17SM75_U32x4_LDSM_NENS4_14SM90_TMA_STOREES1B_NS4_17SM90_U32x4_STSM_NENS4_39AutoVectorizingCopyWithAssumedAlignmentILi128EEEEEEvvEEEEvNT_6ParamsE)
        .other          _ZN7cutlass13device_kernelINS_4gemm6kernel13GemmUniversalIN4cute5tupleIJiiiiEEENS1_10collective13CollectiveMmaINS1_35MainloopSm100TmaUmmaWarpSpecializedILi17ELi2ELi4ENS5_IJNS4_1CILi2EEENSA_ILi1EEESC_EEEEENS5_IJNSA_ILi64EEENSA_ILi128EEENSA_ILi32EEEEEENS_6half_tENS5_IJlSC_lEEESJ_SK_NS4_8TiledMMAINS4_8MMA_AtomIJNS4_20SM100_MMA_F16BF16_SSISJ_SJ_fLi64ELi128ELNS4_4UMMA5MajorE0ELSP_0ELNSO_7ScaleInE0ELSQ_0EEEEEENS4_6LayoutINS5_IJSC_SC_SC_EEENS5_IJNSA_ILi0EEESV_SV_EEEEENS5_IJNS4_10UnderscoreESY_SY_EEEEENS4_13SM90_TMA_LOADENS4_14ComposedLayoutINS4_7SwizzleILi2ELi4ELi3EEENS4_18smem_ptr_flag_bitsILi16EEENST_INS5_IJNSA_ILi8EEESH_EEENS5_IJSH_SC_EEEEEEEvNS4_8identityENS4_23SM90_TMA_LOAD_MULTICASTES1B_vS1C_EENS_8epilogue10collective18CollectiveEpilogueINS1F_23Sm100TmaWarpSpecializedILi4ELi2ELi16ELb1ELb0EEEJSI_NS5_IJNST_ISF_SC_EENST_ISH_SC_EEEEESJ_SK_SJ_SK_NS1F_6fusion15FusionCallbacksIS1J_NS1N_17LinearCombinationISJ_fSJ_fLNS_15FloatRoundStyleE2EEESI_S1M_JEEENS4_5SM1004TMEM4LOAD26SM100_TMEM_LOAD_16dp256b4xES11_S1B_NS4_17SM75_U32x4_LDSM_NENS4_14SM90_TMA_STOREES1B_NS4_17SM90_U32x4_STSM_NENS4_39AutoVectorizingCopyWithAssumedAlignmentILi128EEEEEEvvEEEEvNT_6ParamsE,@"STO_CUDA_ENTRY STV_DEFAULT"
_ZN7cutlass13device_kernelINS_4gemm6kernel13GemmUniversalIN4cute5tupleIJiiiiEEENS1_10collective13CollectiveMmaINS1_35MainloopSm100TmaUmmaWarpSpecializedILi17ELi2ELi4ENS5_IJNS4_1CILi2EEENSA_ILi1EEESC_EEEEENS5_IJNSA_ILi64EEENSA_ILi128EEENSA_ILi32EEEEEENS_6half_tENS5_IJlSC_lEEESJ_SK_NS4_8TiledMMAINS4_8MMA_AtomIJNS4_20SM100_MMA_F16BF16_SSISJ_SJ_fLi64ELi128ELNS4_4UMMA5MajorE0ELSP_0ELNSO_7ScaleInE0ELSQ_0EEEEEENS4_6LayoutINS5_IJSC_SC_SC_EEENS5_IJNSA_ILi0EEESV_SV_EEEEENS5_IJNS4_10UnderscoreESY_SY_EEEEENS4_13SM90_TMA_LOADENS4_14ComposedLayoutINS4_7SwizzleILi2ELi4ELi3EEENS4_18smem_ptr_flag_bitsILi16EEENST_INS5_IJNSA_ILi8EEESH_EEENS5_IJSH_SC_EEEEEEEvNS4_8identityENS4_23SM90_TMA_LOAD_MULTICASTES1B_vS1C_EENS_8epilogue10collective18CollectiveEpilogueINS1F_23Sm100TmaWarpSpecializedILi4ELi2ELi16ELb1ELb0EEEJSI_NS5_IJNST_ISF_SC_EENST_ISH_SC_EEEEESJ_SK_SJ_SK_NS1F_6fusion15FusionCallbacksIS1J_NS1N_17LinearCombinationISJ_fSJ_fLNS_15FloatRoundStyleE2EEESI_S1M_JEEENS4_5SM1004TMEM4LOAD26SM100_TMEM_LOAD_16dp256b4xES11_S1B_NS4_17SM75_U32x4_LDSM_NENS4_14SM90_TMA_STOREES1B_NS4_17SM90_U32x4_STSM_NENS4_39AutoVectorizingCopyWithAssumedAlignmentILi128EEEEEEvvEEEEvNT_6ParamsE:
[----:B------:R-:W1:Y:S01]  /*0000*/  LDC R1, c[0x0][0x37c] ;  /* 0x0000df00ff017b82 */ /* 0x000e620000000800 */
[----:B------:R-:W2:Y:S01]  /*0010*/  S2R R57, SR_TID.X ;  /* 0x0000000000397919 */ /* 0x000ea20000002100 */
[----:B------:R-:W3:Y:S01]  /*0020*/  LDCU.64 UR8, c[0x0][0x890] ;  /* 0x00011200ff0877ac */ /* 0x000ee20008000a00 */
[----:B------:R-:W-:Y:S02]  /*0030*/  PRMT R45, RZ, 0x7610, R45 ;  /* 0x00007610ff2d7816 */ /* 0x000fe4000000002d */
[----:B------:R-:W-:Y:S01]  /*0040*/  ELECT P3, URZ, PT ;  /* 0x0000000000ff782f */ /* 0x000fe20003860000 */
[----:B---3--:R-:W-:-:S04]  /*0050*/  UISETP.NE.U32.AND UP0, UPT, UR8, URZ, UPT ;  /* 0x000000ff0800728c */ /* 0x008fc8000bf05070 */
[----:B------:R-:W-:Y:S01]  /*0060*/  UISETP.NE.AND.EX UP0, UPT, UR9, URZ, UPT, UP0 ;  /* 0x000000ff0900728c */ /* 0x000fe2000bf05300 */
[----:B--2---:R-:W-:-:S05]  /*0070*/  SHF.R.U32.HI R46, RZ, 0x5, R57 ;  /* 0x00000005ff2e7819 */ /* 0x004fca0000011639 */
[----:B------:R-:W2:Y:S02]  /*0080*/  SHFL.IDX PT, R0, R46, RZ, 0x1f ;  /* 0x00001fff2e007589 */ /* 0x000ea400000e0000 */
[----:B--2---:R-:W-:Y:S01]  /*0090*/  R2UR UR18, R0 ;  /* 0x00000000001272ca */ /* 0x004fe200000e0000 */
[----:B-1----:R-:W-:-:S14]  /*00a0*/  BRA.U UP0, `(.L_x_0) ;  /* 0x0000000100307547 */ /* 0x002fdc000b800000 */
[----:B------:R-:W1:Y:S02]  /*00b0*/  LDCU.64 UR4, c[0x0][0x888] ;  /* 0x00011100ff0477ac */ /* 0x000e640008000a00 */
[----:B-1----:R-:W-:-:S04]  /*00c0*/  UISETP.NE.U32.AND UP0, UPT, UR4, URZ, UPT ;  /* 0x000000ff0400728c */ /* 0x002fc8000bf05070 */
[----:B------:R-:W-:-:S09]  /*00d0*/  UISETP.NE.AND.EX UP0, UPT, UR5, URZ, UPT, UP0 ;  /* 0x000000ff0500728c */ /* 0x000fd2000bf05300 */
[----:B------:R-:W-:Y:S05]  /*00e0*/  BRA.U !UP0, `(.L_x_1) ;  /* 0x0000000108147547 */ /* 0x000fea000b800000 */
[----:B------:R-:W1:Y:S01]  /*00f0*/  LDC.64 R2, c[0x0][0x888] ;  /* 0x00022200ff027b82 */ /* 0x000e620000000a00 */
[----:B------:R-:W1:Y:S02]  /*0100*/  LDCU.64 UR4, c[0x0][0x358] ;  /* 0x00006b00ff0477ac */ /* 0x000e640008000a00 */
[----:B-1----:R1:W5:Y:S01]  /*0110*/  LDG.E R27, desc[UR4][R2.64] ;  /* 0x00000004021b7981 */ /* 0x002362000c1e1900 */
[----:B------:R-:W-:Y:S01]  /*0120*/  HFMA2 R45, -RZ, RZ, 0, 5.9604644775390625e-08 ;  /* 0x00000001ff2d7431 */ /* 0x000fe200000001ff */
[----:B------:R-:W-:Y:S05]  /*0130*/  BRA `(.L_x_0) ;  /* 0x00000000000c7947 */ /* 0x000fea0003800000 */
.L_x_1:
[----:B------:R-:W1:Y:S01]  /*0140*/  LDCU UR4, c[0x0][0x880] ;  /* 0x00011000ff0477ac */ /* 0x000e620008000800 */
[----:B------:R-:W-:Y:S01]  /*0150*/  HFMA2 R45, -RZ, RZ, 0, 5.9604644775390625e-08 ;  /* 0x00000001ff2d7431 */ /* 0x000fe200000001ff */
[----:B-1----:R-:W-:-:S07]  /*0160*/  MOV R27, UR4 ;  /* 0x00000004001b7c02 */ /* 0x002fce0008000f00 */
.L_x_0:
[----:B------:R-:W2:Y:S02]  /*0170*/  LDCU.64 UR4, c[0x0][0x8b0] ;  /* 0x00011600ff0477ac */ /* 0x000ea40008000a00 */
[----:B--2---:R-:W-:-:S04]  /*0180*/  UISETP.NE.U32.AND UP0, UPT, UR4, URZ, UPT ;  /* 0x000000ff0400728c */ /* 0x004fc8000bf05070 */
[----:B------:R-:W-:-:S09]  /*0190*/  UISETP.NE.AND.EX UP0, UPT, UR5, URZ, UPT, UP0 ;  /* 0x000000ff0500728c */ /* 0x000fd2000bf05300 */
[----:B------:R-:W-:Y:S05]  /*01a0*/  BRA.U UP0, `(.L_x_2) ;  /* 0x0000000100287547 */ /* 0x000fea000b800000 */
[----:B------:R-:W2:Y:S02]  /*01b0*/  LDCU.64 UR4, c[0x0][0x8a8] ;  /* 0x00011500ff0477ac */ /* 0x000ea40008000a00 */
[----:B--2---:R-:W-:-:S04]  /*01c0*/  UISETP.NE.U32.AND UP0, UPT, UR4, URZ, UPT ;  /* 0x000000ff0400728c */ /* 0x004fc8000bf05070 */
[----:B------:R-:W-:-:S09]  /*01d0*/  UISETP.NE.AND.EX UP0, UPT, UR5, URZ, UPT, UP0 ;  /* 0x000000ff0500728c */ /* 0x000fd2000bf05300 */
[----:B------:R-:W-:Y:S05]  /*01e0*/  BRA.U !UP0, `(.L_x_3) ;  /* 0x0000000108107547 */ /* 0x000fea000b800000 */
[----:B------:R-:W2:Y:S01]  /*01f0*/  LDC.64 R24, c[0x0][0x8a8] ;  /* 0x00022a00ff187b82 */ /* 0x000ea20000000a00 */
[----:B------:R-:W2:Y:S02]  /*0200*/  LDCU.64 UR4, c[0x0][0x358] ;  /* 0x00006b00ff0477ac */ /* 0x000ea40008000a00 */
[----:B--2---:R2:W5:Y:S01]  /*0210*/  LDG.E R24, desc[UR4][R24.64] ;  /* 0x0000000418187981 */ /* 0x004562000c1e1900 */
[----:B------:R-:W-:Y:S05]  /*0220*/  BRA `(.L_x_2) ;  /* 0x0000000000087947 */ /* 0x000fea0003800000 */
.L_x_3:
[----:B------:R-:W2:Y:S02]  /*0230*/  LDCU UR4, c[0x0][0x8a0] ;  /* 0x00011400ff0477ac */ /* 0x000ea40008000800 */
[----:B--2---:R-:W-:Y:S02]  /*0240*/  MOV R24, UR4 ;  /* 0x0000000400187c02 */ /* 0x004fe40008000f00 */
.L_x_2:
[----:B------:R-:W-:Y:S01]  /*0250*/  IMAD.U32 R0, RZ, RZ, UR18 ;  /* 0x00000012ff007e24 */ /* 0x000fe2000f8e00ff */
[----:B------:R-:W-:Y:S04]  /*0260*/  BSSY.RECONVERGENT B0, `(.L_x_4) ;  /* 0x000000c000007945 */ /* 0x000fe80003800200 */
[C---:B------:R-:W-:Y:S02]  /*0270*/  ISETP.NE.OR P1, PT, R0.reuse, 0x1, !P3 ;  /* 0x000000010000780c */ /* 0x040fe40005f25670 */
[----:B------:R-:W-:-:S11]  /*0280*/  ISETP.NE.OR P0, PT, R0, 0x3, !P3 ;  /* 0x000000030000780c */ /* 0x000fd60005f05670 */
[----:B------:R-:W-:Y:S05]  /*0290*/  @P1 BRA `(.L_x_5) ;  /* 0x0000000000201947 */ /* 0x000fea0003800000 */
[----:B------:R-:W3:Y:S02]  /*02a0*/  LDCU.64 UR4, c[0x0][0x348] ;  /* 0x00006900ff0477ac */ /* 0x000ee40008000a00 */
[----:B---3--:R-:W-:Y:S02]  /*02b0*/  UIADD3 UR6, UP1, UPT, UR4, 0x80, URZ ;  /* 0x0000008004067890 */ /* 0x008fe4000ff3e0ff */
[----:B------:R-:W-:Y:S02]  /*02c0*/  UIADD3 UR4, UP0, UPT, UR4, 0x180, URZ ;  /* 0x0000018004047890 */ /* 0x000fe4000ff1e0ff */
[----:B------:R-:W-:Y:S02]  /*02d0*/  UIADD3.X UR7, UPT, UPT, URZ, UR5, URZ, UP1, !UPT ;  /* 0x00000005ff077290 */ /* 0x000fe40008ffe4ff */
[----:B------:R-:W-:-:S07]  /*02e0*/  UIADD3.X UR5, UPT, UPT, URZ, UR5, URZ, UP0, !UPT ;  /* 0x00000005ff057290 */ /* 0x000fce00087fe4ff */
[----:B------:R3:W-:Y:S02]  /*02f0*/  UTMACCTL.PF [UR6] ;  /* 0x00000000060079b9 */ /* 0x0007e40008040000 */
[----:B------:R3:W-:Y:S02]  /*0300*/  UTMACCTL.PF [UR4] ;  /* 0x00000000040079b9 */ /* 0x0007e40008040000 */
[----:B---3--:R-:W-:Y:S01]  /*0310*/  NOP ;  /* 0x0000000000007918 */ /* 0x008fe20000000000 */
.L_x_5:
[----:B------:R-:W-:Y:S05]  /*0320*/  BSYNC.RECONVERGENT B0 ;  /* 0x0000000000007941 */ /* 0x000fea0003800200 */
.L_x_4:
[----:B------:R-:W-:Y:S04]  /*0330*/  BSSY.RECONVERGENT B0, `(.L_x_6) ;  /* 0x000000a000007945 */ /* 0x000fe80003800200 */
        /* <DEDUP_REMOVED lines=9> */
.L_x_7:
[----:B------:R-:W-:Y:S05]  /*03d0*/  BSYNC.RECONVERGENT B0 ;  /* 0x0000000000007941 */ /* 0x000fea0003800200 */
.L_x_6:
[----:B------:R-:W3:Y:S01]  /*03e0*/  LDCU.64 UR4, c[0x0][0x888] ;  /* 0x00011100ff0477ac */ /* 0x000ee20008000a00 */
[----:B------:R-:W-:Y:S02]  /*03f0*/  UISETP.EQ.U32.AND UP2, UPT, UR8, URZ, UPT ;  /* 0x000000ff0800728c */ /* 0x000fe4000bf42070 */
[----:B------:R-:W-:Y:S02]  /*0400*/  UPLOP3.LUT UP3, UPT, UPT, UPT, UPT, 0x80, 0x8 ;  /* 0x000000000008789c */ /* 0x000fe40003f6f070 */
[----:B---3--:R-:W-:-:S04]  /*0410*/  UISETP.NE.U32.AND UP0, UPT, UR4, URZ, UPT ;  /* 0x000000ff0400728c */ /* 0x008fc8000bf05070 */
[----:B------:R-:W-:-:S04]  /*0420*/  UISETP.NE.AND.EX UP1, UPT, UR5, URZ, UPT, UP0 ;  /* 0x000000ff0500728c */ /* 0x000fc8000bf25300 */
[----:B------:R-:W-:-:S04]  /*0430*/  UISETP.EQ.OR.EX UP4, UPT, UR9, URZ, !UP1, UP2 ;  /* 0x000000ff0900728c */ /* 0x000fc8000cf82720 */
[----:B------:R-:W-:-:S06]  /*0440*/  UP2UR UR4, UPR, URZ, 0x10 ;  /* 0x00000010ff047883 */ /* 0x000fcc0008000000 */
[----:B------:R-:W-:Y:S01]  /*0450*/  MOV R49, UR4 ;  /* 0x0000000400317c02 */ /* 0x000fe20008000f00 */
[----:B------:R-:W-:Y:S06]  /*0460*/  BRA.U !UP4, `(.L_x_8) ;  /* 0x000000010c207547 */ /* 0x000fec000b800000 */
[----:B------:R-:W-:Y:S01]  /*0470*/  UISETP.NE.U32.AND UP2, UPT, UR8, URZ, UPT ;  /* 0x000000ff0800728c */ /* 0x000fe2000bf45070 */
[----:B-----5:R-:W-:Y:S01]  /*0480*/  FSETP.NEU.AND P0, PT, R27, RZ, PT ;  /* 0x000000ff1b00720b */ /* 0x020fe20003f0d000 */
[----:B------:R-:W-:Y:S02]  /*0490*/  USEL UR4, URZ, 0xffffffff, UP1 ;  /* 0xffffffffff047887 */ /* 0x000fe40008800000 */
[----:B------:R-:W-:-:S10]  /*04a0*/  UISETP.NE.AND.EX UP2, UPT, UR9, URZ, UPT, UP2 ;  /* 0x000000ff0900728c */ /* 0x000fd4000bf45320 */
[----:B------:R-:W-:Y:S01]  /*04b0*/  VOTEU.ANY UP0, P0 ;  /* 0x0000000000ff7886 */ /* 0x000fe20000000100 */
[----:B------:R-:W-:-:S04]  /*04c0*/  @!UP2 USEL UR4, URZ, 0xffffffff, UP0 ;  /* 0xffffffffff04a887 */ /* 0x000fc80008000000 */
[----:B------:R-:W-:-:S04]  /*04d0*/  ULOP3.LUT UR4, UR4, 0x1, URZ, 0xc0, !UPT ;  /* 0x0000000104047892 */ /* 0x000fc8000f8ec0ff */
[----:B------:R-:W-:-:S11]  /*04e0*/  UISETP.NE.U32.AND UP3, UPT, UR4, 0x1, UPT ;  /* 0x000000010400788c */ /* 0x000fd6000bf65070 */
.L_x_8:
[----:B-1----:R-:W1:Y:S02]  /*04f0*/  SHFL.IDX PT, R2, R46, RZ, 0x1f ;  /* 0x00001fff2e027589 */ /* 0x002e6400000e0000 */
[----:B-1----:R-:W-:-:S13]  /*0500*/  ISETP.NE.AND P0, PT, R2, RZ, PT ;  /* 0x000000ff0200720c */ /* 0x002fda0003f05270 */
[----:B------:R-:W-:Y:S05]  /*0510*/  @P0 BRA `(.L_x_9) ;  /* 0x0000000000cc0947 */ /* 0x000fea0003800000 */
[----:B------:R-:W-:Y:S01]  /*0520*/  ELECT P0, URZ, PT ;  /* 0x0000000000ff782f */ /* 0x000fe20003800000 */
[----:B------:R-:W-:-:S12]  /*0530*/  BSSY.RECONVERGENT B0, `(.L_x_9) ;  /* 0x0000031000007945 */ /* 0x000fd80003800200 */
[----:B------:R-:W-:Y:S05]  /*0540*/  @!P0 BRA `(.L_x_10) ;  /* 0x0000000000bc8947 */ /* 0x000fea0003800000 */
[----:B------:R-:W1:Y:S01]  /*0550*/  S2UR UR4, SR_CgaCtaId ;  /* 0x00000000000479c3 */ /* 0x000e620000008800 */
[----:B------:R-:W-:Y:S01]  /*0560*/  UMOV UR5, 0x400 ;  /* 0x0000040000057882 */ /* 0x000fe20000000000 */
[----:B------:R-:W-:Y:S01]  /*0570*/  UMOV UR8, 0x1 ;  /* 0x0000000100087882 */ /* 0x000fe20000000000 */
[----:B------:R-:W-:Y:S01]  /*0580*/  UMOV UR6, 0x2 ;  /* 0x0000000200067882 */ /* 0x000fe20000000000 */
[----:B------:R-:W-:-:S04]  /*0590*/  UIADD3 UR8, UPT, UPT, -UR8, 0x100000, URZ ;  /* 0x0010000008087890 */ /* 0x000fc8000fffe1ff */
[----:B------:R-:W-:Y:S02]  /*05a0*/  USHF.L.U32 UR9, UR8, 0xb, URZ ;  /* 0x0000000b08097899 */ /* 0x000fe400080006ff */
[----:B------:R-:W-:Y:S02]  /*05b0*/  USHF.L.U32 UR8, UR8, 0x1, URZ ;  /* 0x0000000108087899 */ /* 0x000fe400080006ff */
[----:B------:R-:W-:-:S04]  /*05c0*/  UIADD3 UR6, UPT, UPT, -UR6, 0x100000, URZ ;  /* 0x0010000006067890 */ /* 0x000fc8000fffe1ff */
[----:B------:R-:W-:Y:S02]  /*05d0*/  USHF.L.U32 UR7, UR6, 0xb, URZ ;  /* 0x0000000b06077899 */ /* 0x000fe400080006ff */
[----:B------:R-:W-:Y:S02]  /*05e0*/  USHF.L.U32 UR6, UR6, 0x1, URZ ;  /* 0x0000000106067899 */ /* 0x000fe400080006ff */
[----:B-1----:R-:W-:Y:S01]  /*05f0*/  ULEA UR4, UR4, UR5, 0x18 ;  /* 0x0000000504047291 */ /* 0x002fe2000f8ec0ff */
[----:B------:R-:W1:Y:S11]  /*0600*/  FENCE.VIEW.ASYNC.S ;  /* 0x00000000000073c6 */ /* 0x000e760000000000 */
[----:B-1----:R1:W3:Y:S01]  /*0610*/  SYNCS.EXCH.64 URZ, [UR4], UR8 ;  /* 0x0000000804ff75b2 */ /* 0x0022e20008000100 */
[----:B------:R1:W4:Y:S01]  /*0620*/  SYNCS.EXCH.64 URZ, [UR4+0x88], UR6 ;  /* 0x0000880604ff75b2 */ /* 0x0003220008000100 */
[----:B------:R1:W1:Y:S01]  /*0630*/  SYNCS.EXCH.64 URZ, [UR4+0x8], UR8 ;  /* 0x0000080804ff75b2 */ /* 0x0002620008000100 */
        /* <DEDUP_REMOVED lines=31> */
[----:B---34-:R-:W-:Y:S01]  /*0830*/  NOP ;  /* 0x0000000000007918 */ /* 0x018fe20000000000 */
.L_x_10:
[----:B-1----:R-:W-:Y:S05]  /*0840*/  BSYNC.RECONVERGENT B0 ;  /* 0x0000000000007941 */ /* 0x002fea0003800200 */
.L_x_9:
[----:B------:R-:W1:Y:S01]  /*0850*/  SHFL.IDX PT, R2, R46, RZ, 0x1f ;  /* 0x00001fff2e027589 */ /* 0x000e6200000e0000 */
[----:B------:R-:W-:Y:S01]  /*0860*/  NOP ;  /* 0x0000000000007918 */ /* 0x000fe20000000000 */
[----:B-1----:R-:W-:-:S13]  /*0870*/  ISETP.NE.AND P0, PT, R2, 0x1, PT ;  /* 0x000000010200780c */ /* 0x002fda0003f05270 */
[----:B------:R-:W-:Y:S05]  /*0880*/  @P0 BRA `(.L_x_11) ;  /* 0x0000000000580947 */ /* 0x000fea0003800000 */
        /* <DEDUP_REMOVED lines=9> */
[----:B------:R-:W-:Y:S01]  /*0920*/  USHF.L.U32 UR6, UR6, 0x1, URZ ;  /* 0x0000000106067899 */ /* 0x000fe200080006ff */
[----:B------:R-:W-:Y:S01]  /*0930*/  ELECT P0, URZ, PT ;  /* 0x0000000000ff782f */ /* 0x000fe20003800000 */
[----:B-1----:R-:W-:Y:S01]  /*0940*/  ULEA UR4, UR4, UR5, 0x18 ;  /* 0x0000000504047291 */ /* 0x002fe2000f8ec0ff */
[----:B------:R-:W1:Y:S11]  /*0950*/  FENCE.VIEW.ASYNC.S ;  /* 0x00000000000073c6 */ /* 0x000e760000000000 */
[----:B-1----:R1:W3:Y:S01]  /*0960*/  SYNCS.EXCH.64 URZ, [UR4+0x110], UR8 ;  /* 0x0001100804ff75b2 */ /* 0x0022e20008000100 */
[----:B------:R1:W4:Y:S01]  /*0970*/  SYNCS.EXCH.64 URZ, [UR4+0x130], UR6 ;  /* 0x0001300604ff75b2 */ /* 0x0003220008000100 */
[----:B------:R1:W1:Y:S01]  /*0980*/  SYNCS.EXCH.64 URZ, [UR4+0x118], UR8 ;  /* 0x0001180804ff75b2 */ /* 0x0002620008000100 */
[----:B------:R1:W1:Y:S01]  /*0990*/  SYNCS.EXCH.64 URZ, [UR4+0x138], UR6 ;  /* 0x0001380604ff75b2 */ /* 0x0002620008000100 */
[----:B------:R1:W1:Y:S01]  /*09a0*/  SYNCS.EXCH.64 URZ, [UR4+0x120], UR8 ;  /* 0x0001200804ff75b2 */ /* 0x0002620008000100 */
[----:B------:R1:W1:Y:S01]  /*09b0*/  SYNCS.EXCH.64 URZ, [UR4+0x140], UR6 ;  /* 0x0001400604ff75b2 */ /* 0x0002620008000100 */
[----:B------:R1:W1:Y:S01]  /*09c0*/  SYNCS.EXCH.64 URZ, [UR4+0x128], UR8 ;  /* 0x0001280804ff75b2 */ /* 0x0002620008000100 */
[----:B------:R1:W1:Y:S01]  /*09d0*/  SYNCS.EXCH.64 URZ, [UR4+0x148], UR6 ;  /* 0x0001480604ff75b2 */ /* 0x0002620008000100 */
[----:B------:R-:W-:Y:S01]  /*09e0*/  NOP ;  /* 0x0000000000007918 */ /* 0x000fe20000000000 */
.L_x_11:
[----:B------:R-:W2:Y:S01]  /*09f0*/  SHFL.IDX PT, R2, R46, RZ, 0x1f ;  /* 0x00001fff2e027589 */ /* 0x000ea200000e0000 */
[----:B------:R-:W-:Y:S01]  /*0a00*/  NOP ;  /* 0x0000000000007918 */ /* 0x000fe20000000000 */
[----:B--2---:R-:W-:-:S13]  /*0a10*/  ISETP.NE.AND P0, PT, R2, 0x3, PT ;  /* 0x000000030200780c */ /* 0x004fda0003f05270 */
[----:B------:R-:W-:Y:S05]  /*0a20*/  @P0 BRA `(.L_x_12) ;  /* 0x0000000000300947 */ /* 0x000fea0003800000 */
[----:B-1----:R-:W1:Y:S01]  /*0a30*/  S2UR UR4, SR_CgaCtaId ;  /* 0x00000000000479c3 */ /* 0x002e620000008800 */
[----:B------:R-:W-:Y:S01]  /*0a40*/  UMOV UR6, 0x400 ;  /* 0x0000040000067882 */ /* 0x000fe20000000000 */
[----:B------:R-:W-:Y:S01]  /*0a50*/  UMOV UR5, 0x20 ;  /* 0x0000002000057882 */ /* 0x000fe20000000000 */
[----:B------:R-:W-:Y:S01]  /*0a60*/  ELECT P0, URZ, PT ;  /* 0x0000000000ff782f */ /* 0x000fe20003800000 */
[----:B-1----:R-:W-:Y:S02]  /*0a70*/  ULEA UR6, UR4, UR6, 0x18 ;  /* 0x0000000604067291 */ /* 0x002fe4000f8ec0ff */
[----:B------:R-:W-:-:S04]  /*0a80*/  UIADD3 UR4, UPT, UPT, -UR5, 0x100000, URZ ;  /* 0x0010000005047890 */ /* 0x000fc8000fffe1ff */
[----:B------:R-:W-:Y:S02]  /*0a90*/  USHF.L.U32 UR5, UR4, 0xb, URZ ;  /* 0x0000000b04057899 */ /* 0x000fe400080006ff */
[----:B------:R-:W-:Y:S01]  /*0aa0*/  USHF.L.U32 UR4, UR4, 0x1, URZ ;  /* 0x0000000104047899 */ /* 0x000fe200080006ff */
[----:B------:R-:W1:Y:S11]  /*0ab0*/  FENCE.VIEW.ASYNC.S ;  /* 0x00000000000073c6 */ /* 0x000e760000000000 */
[----:B-1----:R2:W1:Y:S01]  /*0ac0*/  SYNCS.EXCH.64 URZ, [UR6+0x150], UR4 ;  /* 0x0001500406ff75b2 */ /* 0x0024620008000100 */
[----:B------:R2:W1:Y:S02]  /*0ad0*/  SYNCS.EXCH.64 URZ, [UR6+0x158], UR4 ;  /* 0x0001580406ff75b2 */ /* 0x0004640008000100 */
[----:B--2---:R-:W-:Y:S01]  /*0ae0*/  NOP ;  /* 0x0000000000007918 */ /* 0x004fe20000000000 */
.L_x_12:
[----:B------:R-:W2:Y:S01]  /*0af0*/  SHFL.IDX PT, R2, R46, RZ, 0x1f ;  /* 0x00001fff2e027589 */ /* 0x000ea200000e0000 */
[----:B------:R-:W-:Y:S01]  /*0b00*/  NOP ;  /* 0x0000000000007918 */ /* 0x000fe20000000000 */
[----:B--2---:R-:W-:-:S13]  /*0b10*/  ISETP.NE.AND P0, PT, R2, 0x4, PT ;  /* 0x000000040200780c */ /* 0x004fda0003f05270 */
[----:B------:R-:W-:Y:S05]  /*0b20*/  @P0 BRA `(.L_x_13) ;  /* 0x00000000004c0947 */ /* 0x000fea0003800000 */
[----:B-1----:R-:W1:Y:S01]  /*0b30*/  S2UR UR6, SR_CgaCtaId ;  /* 0x00000000000679c3 */ /* 0x002e620000008800 */
[----:B------:R-:W-:Y:S01]  /*0b40*/  UMOV UR4, 0x1e0 ;  /* 0x000001e000047882 */ /* 0x000fe20000000000 */
[----:B------:R-:W-:Y:S01]  /*0b50*/  UMOV UR5, 0x400 ;  /* 0x0000040000057882 */ /* 0x000fe20000000000 */
[----:B------:R-:W-:Y:S01]  /*0b60*/  USEL UR4, UR4, 0x1a0, UP3 ;  /* 0x000001a004047887 */ /* 0x000fe20009800000 */
[----:B------:R-:W-:Y:S01]  /*0b70*/  UMOV UR8, 0x1 ;  /* 0x0000000100087882 */ /* 0x000fe20000000000 */
[----:B------:R-:W-:Y:S01]  /*0b80*/  ELECT P0, URZ, PT ;  /* 0x0000000000ff782f */ /* 0x000fe20003800000 */
[----:B------:R-:W-:-:S04]  /*0b90*/  UIADD3 UR8, UPT, UPT, -UR8, 0x100000, URZ ;  /* 0x0010000008087890 */ /* 0x000fc8000fffe1ff */
[----:B------:R-:W-:Y:S02]  /*0ba0*/  USHF.L.U32 UR9, UR8, 0xb, URZ ;  /* 0x0000000b08097899 */ /* 0x000fe400080006ff */
[----:B------:R-:W-:Y:S02]  /*0bb0*/  USHF.L.U32 UR8, UR8, 0x1, URZ ;  /* 0x0000000108087899 */ /* 0x000fe400080006ff */
[----:B-1----:R-:W-:Y:S02]  /*0bc0*/  ULEA UR6, UR6, UR5, 0x18 ;  /* 0x0000000506067291 */ /* 0x002fe4000f8ec0ff */
[----:B------:R-:W-:-:S04]  /*0bd0*/  UIADD3 UR4, UPT, UPT, -UR4, 0x100000, URZ ;  /* 0x0010000004047890 */ /* 0x000fc8000fffe1ff */
[----:B------:R-:W-:Y:S02]  /*0be0*/  USHF.L.U32 UR5, UR4, 0xb, URZ ;  /* 0x0000000b04057899 */ /* 0x000fe400080006ff */
[----:B------:R-:W-:Y:S01]  /*0bf0*/  USHF.L.U32 UR4, UR4, 0x1, URZ ;  /* 0x0000000104047899 */ /* 0x000fe200080006ff */
[----:B------:R-:W1:Y:S03]  /*0c00*/  FENCE.VIEW.ASYNC.S ;  /* 0x00000000000073c6 */ /* 0x000e660000000000 */
[----:B-1----:R2:W1:Y:S08]  /*0c10*/  SYNCS.EXCH.64 URZ, [UR6+0x160], UR8 ;  /* 0x0001600806ff75b2 */ /* 0x0024700008000100 */
[----:B------:R2:W1:Y:S01]  /*0c20*/  SYNCS.EXCH.64 URZ, [UR6+0x170], UR4 ;  /* 0x0001700406ff75b2 */ /* 0x0004620008000100 */
[----:B------:R2:W1:Y:S01]  /*0c30*/  SYNCS.EXCH.64 URZ, [UR6+0x168], UR8 ;  /* 0x0001680806ff75b2 */ /* 0x0004620008000100 */
[----:B------:R2:W1:Y:S02]  /*0c40*/  SYNCS.EXCH.64 URZ, [UR6+0x178], UR4 ;  /* 0x0001780406ff75b2 */ /* 0x0004640008000100 */
[----:B--2---:R-:W-:Y:S01]  /*0c50*/  NOP ;  /* 0x0000000000007918 */ /* 0x004fe20000000000 */
.L_x_13:
[----:B------:R-:W2:Y:S01]  /*0c60*/  SHFL.IDX PT, R2, R46, RZ, 0x1f ;  /* 0x00001fff2e027589 */ /* 0x000ea200000e0000 */
[----:B------:R-:W-:Y:S01]  /*0c70*/  NOP ;  /* 0x0000000000007918 */ /* 0x000fe20000000000 */
[----:B--2---:R-:W-:-:S13]  /*0c80*/  ISETP.NE.AND P0, PT, R2, 0x5, PT ;  /* 0x000000050200780c */ /* 0x004fda0003f05270 */
[----:B------:R-:W-:Y:S05]  /*0c90*/  @P0 BRA `(.L_x_14) ;  /* 0x0000000000580947 */ /* 0x000fea0003800000 */
[----:B-1----:R-:W1:Y:S01]  /*0ca0*/  S2UR UR4, SR_CgaCtaId ;  /* 0x00000000000479c3 */ /* 0x002e620000008800 */
        /* <DEDUP_REMOVED lines=12> */
[----:B-1----:R2:W1:Y:S01]  /*0d70*/  SYNCS.EXCH.64 URZ, [UR4+0x180], UR8 ;  /* 0x0001800804ff75b2 */ /* 0x0024620008000100 */
[----:B------:R2:W1:Y:S01]  /*0d80*/  SYNCS.EXCH.64 URZ, [UR4+0x1a0], UR6 ;  /* 0x0001a00604ff75b2 */ /* 0x0004620008000100 */
[----:B------:R2:W1:Y:S01]  /*0d90*/  SYNCS.EXCH.64 URZ, [UR4+0x188], UR8 ;  /* 0x0001880804ff75b2 */ /* 0x0004620008000100 */
[----:B------:R2:W1:Y:S01]  /*0da0*/  SYNCS.EXCH.64 URZ, [UR4+0x1a8], UR6 ;  /* 0x0001a80604ff75b2 */ /* 0x0004620008000100 */
[----:B------:R2:W1:Y:S01]  /*0db0*/  SYNCS.EXCH.64 URZ, [UR4+0x190], UR8 ;  /* 0x0001900804ff75b2 */ /* 0x0004620008000100 */
[----:B------:R2:W1:Y:S01]  /*0dc0*/  SYNCS.EXCH.64 URZ, [UR4+0x1b0], UR6 ;  /* 0x0001b00604ff75b2 */ /* 0x0004620008000100 */
[----:B------:R2:W1:Y:S01]  /*0dd0*/  SYNCS.EXCH.64 URZ, [UR4+0x198], UR8 ;  /* 0x0001980804ff75b2 */ /* 0x0004620008000100 */
[----:B------:R2:W1:Y:S02]  /*0de0*/  SYNCS.EXCH.64 URZ, [UR4+0x1b8], UR6 ;  /* 0x0001b80604ff75b2 */ /* 0x0004640008000100 */
[----:B--2---:R-:W-:Y:S01]  /*0df0*/  NOP ;  /* 0x0000000000007918 */ /* 0x004fe20000000000 */
.L_x_14:
        /* <DEDUP_REMOVED lines=8> */
[----:B------:R-:W-:-:S04]  /*0e80*/  UIADD3 UR6, UPT, UPT, -UR6, 0x100000, URZ ;  /* 0x0010000006067890 */ /* 0x000fc8000fffe1ff */
[----:B------:R-:W-:Y:S02]  /*0e90*/  USHF.L.U32 UR7, UR6, 0xb, URZ ;  /* 0x0000000b06077899 */ /* 0x000fe400080006ff */
[----:B------:R-:W-:Y:S02]  /*0ea0*/  USHF.L.U32 UR6, UR6, 0x1, URZ ;  /* 0x0000000106067899 */ /* 0x000fe400080006ff */
[----:B-1----:R-:W-:Y:S01]  /*0eb0*/  ULEA UR4, UR4, UR5, 0x18 ;  /* 0x0000000504047291 */ /* 0x002fe2000f8ec0ff */
[----:B------:R-:W1:Y:S11]  /*0ec0*/  FENCE.VIEW.ASYNC.S ;  /* 0x00000000000073c6 */ /* 0x000e760000000000 */
[----:B-1----:R2:W1:Y:S01]  /*0ed0*/  SYNCS.EXCH.64 URZ, [UR4+0x1c0], UR6 ;  /* 0x0001c00604ff75b2 */ /* 0x0024620008000100 */
[----:B------:R2:W1:Y:S01]  /*0ee0*/  SYNCS.EXCH.64 URZ, [UR4+0x1d0], UR6 ;  /* 0x0001d00604ff75b2 */ /* 0x0004620008000100 */
[----:B------:R2:W1:Y:S01]  /*0ef0*/  SYNCS.EXCH.64 URZ, [UR4+0x1c8], UR6 ;  /* 0x0001c80604ff75b2 */ /* 0x0004620008000100 */
[----:B------:R2:W1:Y:S02]  /*0f00*/  SYNCS.EXCH.64 URZ, [UR4+0x1d8], UR6 ;  /* 0x0001d80604ff75b2 */ /* 0x0004640008000100 */
[----:B--2---:R-:W-:Y:S01]  /*0f10*/  NOP ;  /* 0x0000000000007918 */ /* 0x004fe20000000000 */
.L_x_15:
[----:B-1----:R-:W1:Y:S01]  /*0f20*/  LDCU UR4, c[0x0][0x36c] ;  /* 0x00006d80ff0477ac */ /* 0x002e620008000800 */
[----:B------:R-:W-:Y:S01]  /*0f30*/  ISETP.NE.OR P3, PT, R0, 0x2, !P3 ;  /* 0x000000020000780c */ /* 0x000fe20005f65670 */
[----:B------:R-:W-:Y:S01]  /*0f40*/  NOP ;  /* 0x0000000000007918 */ /* 0x000fe20000000000 */
[----:B------:R-:W-:Y:S01]  /*0f50*/  LOP3.LUT R0, R57, 0x1f, RZ, 0xc0, !PT ;  /* 0x0000001f39007812 */ /* 0x000fe200078ec0ff */
[----:B------:R-:W-:Y:S02]  /*0f60*/  UISETP.NE.AND UP4, UPT, UR18, 0x2, UPT ;  /* 0x000000021200788c */ /* 0x000fe4000bf85270 */
[----:B------:R-:W-:Y:S02]  /*0f70*/  UISETP.NE.AND UP5, UPT, UR18, URZ, UPT ;  /* 0x000000ff1200728c */ /* 0x000fe4000bfa5270 */
[----:B-1----:R-:W-:-:S09]  /*0f80*/  UISETP.EQ.U32.AND UP6, UPT, UR4, 0x1, UPT ;  /* 0x000000010400788c */ /* 0x002fd2000bfc2070 */
[----:B------:R-:W-:Y:S05]  /*0f90*/  BRA.U !UP6, `(.L_x_16) ;  /* 0x000000010e087547 */ /* 0x000fea000b800000 */
[----:B---34-:R-:W-:Y:S01]  /*0fa0*/  UCGABAR_ARV ;  /* 0x00000000000079c7 */ /* 0x018fe20008000000 */
[----:B------:R-:W-:Y:S05]  /*0fb0*/  BRA `(.L_x_17) ;  /* 0x0000000000047947 */ /* 0x000fea0003800000 */
.L_x_16:
[----:B---34-:R-:W-:Y:S01]  /*0fc0*/  NOP ;  /* 0x0000000000007918 */ /* 0x018fe20000000000 */
.L_x_17:
[----:B------:R-:W1:Y:S01]  /*0fd0*/  S2UR UR30, SR_CTAID.X ;  /* 0x00000000001e79c3 */ /* 0x000e620000002500 */
[----:B------:R-:W-:-:S05]  /*0fe0*/  CS2R.32 R48, SR_CgaSize ;  /* 0x0000000000307805 */ /* 0x000fca0000008a00 */
[----:B------:R-:W-:-:S05]  /*0ff0*/  IMAD R48, R48, -0xa0, RZ ;  /* 0xffffff6030307824 */ /* 0x000fca00078e02ff */
[----:B------:R-:W-:-:S14]  /*1000*/  R2UR UR5, R48 ;  /* 0x00000000300572ca */ /* 0x000fdc00000e0000 */
[----:B------:R-:W2:Y:S01]  /*1010*/  LDCU UR5, c[0x0][UR5+0x2b0] ;  /* 0x00005600050577ac */ /* 0x000ea20008000800 */
[----:B------:R-:W-:-:S05]  /*1020*/  CS2R.32 R48, SR_CgaSize ;  /* 0x0000000000307805 */ /* 0x000fca0000008a00 */
[----:B------:R-:W-:-:S05]  /*1030*/  IMAD R48, R48, -0xa0, RZ ;  /* 0xffffff6030307824 */ /* 0x000fca00078e02ff */
[----:B------:R-:W-:-:S14]  /*1040*/  R2UR UR4, R48 ;  /* 0x00000000300472ca */ /* 0x000fdc00000e0000 */
[----:B------:R-:W3:Y:S01]  /*1050*/  LDCU UR4, c[0x0][UR4+0x2b4] ;  /* 0x00005680040477ac */ /* 0x000ee20008000800 */
[----:B------:R-:W4:Y:S01]  /*1060*/  S2UR UR31, SR_CTAID.Y ;  /* 0x00000000001f79c3 */ /* 0x000f220000002600 */
[----:B------:R-:W-:-:S05]  /*1070*/  CS2R.32 R48, SR_CgaSize ;  /* 0x0000000000307805 */ /* 0x000fca0000008a00 */
[----:B------:R-:W-:-:S05]  /*1080*/  IMAD R48, R48, -0xa0, RZ ;  /* 0xffffff6030307824 */ /* 0x000fca00078e02ff */
[----:B------:R-:W-:-:S14]  /*1090*/  R2UR UR7, R48 ;  /* 0x00000000300772ca */ /* 0x000fdc00000e0000 */
[----:B------:R-:W3:Y:S01]  /*10a0*/  LDCU UR7, c[0x0][UR7+0x2a0] ;  /* 0x00005400070777ac */ /* 0x000ee20008000800 */
[----:B------:R-:W-:-:S05]  /*10b0*/  CS2R.32 R48, SR_CgaSize ;  /* 0x0000000000307805 */ /* 0x000fca0000008a00 */
[----:B------:R-:W-:-:S05]  /*10c0*/  IMAD R48, R48, -0xa0, RZ ;  /* 0xffffff6030307824 */ /* 0x000fca00078e02ff */
[----:B------:R-:W-:-:S14]  /*10d0*/  R2UR UR8, R48 ;  /* 0x00000000300872ca */ /* 0x000fdc00000e0000 */
[----:B------:R-:W3:Y:S01]  /*10e0*/  LDCU UR8, c[0x0][UR8+0x2a4] ;  /* 0x00005480080877ac */ /* 0x000ee20008000800 */
[----:B------:R-:W3:Y:S01]  /*10f0*/  LDCU UR19, c[0x0][0xb24] ;  /* 0x00016480ff1377ac */ /* 0x000ee20008000800 */
[----:B------:R-:W3:Y:S01]  /*1100*/  LDCU UR42, c[0x0][0xb24] ;  /* 0x00016480ff2a77ac */ /* 0x000ee20008000800 */
[----:B-1----:R-:W-:Y:S01]  /*1110*/  I2FP.F32.U32 R3, UR30 ;  /* 0x0000001e00037c45 */ /* 0x002fe20008201000 */
[----:B------:R-:W1:Y:S04]  /*1120*/  LDCU UR22, c[0x0][0xb30] ;  /* 0x00016600ff1677ac */ /* 0x000e680008000800 */
[----:B--2---:R-:W-:Y:S01]  /*1130*/  FMUL R3, R3, UR5 ;  /* 0x0000000503037c20 */ /* 0x004fe20008400000 */
[----:B----4-:R-:W-:-:S05]  /*1140*/  I2FP.F32.U32 R2, UR31 ;  /* 0x0000001f00027c45 */ /* 0x010fca0008201000 */
[----:B------:R-:W2:Y:S01]  /*1150*/  F2I.U32.TRUNC.NTZ R3, R3 ;  /* 0x0000000300037305 */ /* 0x000ea2000020f000 */
[----:B---3--:R-:W-:-:S07]  /*1160*/  FMUL R2, R2, UR4 ;  /* 0x0000000402027c20 */ /* 0x008fce0008400000 */
[----:B------:R-:W3:Y:S01]  /*1170*/  F2I.U32.TRUNC.NTZ R2, R2 ;  /* 0x0000000200027305 */ /* 0x000ee2000020f000 */
[----:B--2---:R-:W-:Y:S02]  /*1180*/  R2UR UR4, R3 ;  /* 0x00000000030472ca */ /* 0x004fe400000e0000 */
[----:B---3--:R-:W-:Y:S02]  /*1190*/  R2UR UR6, R2 ;  /* 0x00000000020672ca */ /* 0x008fe400000e0000 */
[----:B------:R-:W-:-:S09]  /*11a0*/  PRMT R2, RZ, 0x7610, R2 ;  /* 0x00007610ff027816 */ /* 0x000fd20000000002 */
[----:B------:R-:W-:-:S04]  /*11b0*/  UIADD3 UR5, UPT, UPT, -UR4, URZ, URZ ;  /* 0x000000ff04057290 */ /* 0x000fc8000fffe1ff */
[----:B------:R-:W-:Y:S02]  /*11c0*/  UIMAD UR5, UR7, UR5, UR30 ;  /* 0x00000005070572a4 */ /* 0x000fe4000f8e021e */
[----:B------:R-:W-:-:S04]  /*11d0*/  UIADD3 UR4, UPT, UPT, -UR6, URZ, URZ ;  /* 0x000000ff06047290 */ /* 0x000fc8000fffe1ff */
[----:B------:R-:W-:Y:S01]  /*11e0*/  IMAD.U32 R48, RZ, RZ, UR5 ;  /* 0x00000005ff307e24 */ /* 0x000fe2000f8e00ff */
[----:B------:R-:W-:-:S06]  /*11f0*/  UIMAD UR4, UR8, UR4, UR31 ;  /* 0x00000004080472a4 */ /* 0x000fcc000f8e021f */
[----:B------:R-:W-:Y:S01]  /*1200*/  IMAD.U32 R47, RZ, RZ, UR4 ;  /* 0x00000004ff2f7e24 */ /* 0x000fe2000f8e00ff */
[----:B-1----:R-:W-:Y:S06]  /*1210*/  BRA.U UP5, `(.L_x_18) ;  /* 0x00000001052c7547 */ /* 0x002fec000b800000 */
[----:B------:R-:W-:Y:S02]  /*1220*/  R2UR UR4, R47 ;  /* 0x000000002f0472ca */ /* 0x000fe400000e0000 */
[----:B------:R-:W-:-:S11]  /*1230*/  R2UR UR6, R48 ;  /* 0x00000000300672ca */ /* 0x000fd600000e0000 */
[----:B------:R-:W-:-:S04]  /*1240*/  UISETP.NE.AND UP0, UPT, UR4, URZ, UPT ;  /* 0x000000ff0400728c */ /* 0x000fc8000bf05270 */
[----:B------:R-:W-:-:S04]  /*1250*/  UISETP.EQ.OR UP0, UPT, UR6, URZ, !UP0 ;  /* 0x000000ff0600728c */ /* 0x000fc8000c702670 */
[----:B------:R-:W-:Y:S02]  /*1260*/  USEL UR5, URZ, 0x1, !UP0 ;  /* 0x00000001ff057887 */ /* 0x000fe4000c000000 */
[----:B------:R-:W-:-:S04]  /*1270*/  UISETP.NE.AND UP0, UPT, UR4, URZ, UPT ;  /* 0x000000ff0400728c */ /* 0x000fc8000bf05270 */
[----:B------:R-:W-:Y:S02]  /*1280*/  USEL UR4, URZ, 0x2, UP0 ;  /* 0x00000002ff047887 */ /* 0x000fe40008000000 */
[----:B------:R-:W-:-:S04]  /*1290*/  UISETP.NE.AND UP0, UPT, UR6, 0x1, UPT ;  /* 0x000000010600788c */ /* 0x000fc8000bf05270 */
[----:B------:R-:W-:-:S04]  /*12a0*/  USEL UR4, UR4, 0x2, UP0 ;  /* 0x0000000204047887 */ /* 0x000fc80008000000 */
[----:B------:R-:W-:-:S06]  /*12b0*/  UIADD3 UR4, UPT, UPT, UR5, UR4, URZ ;  /* 0x0000000405047290 */ /* 0x000fcc000fffe0ff */
[----:B------:R-:W-:-:S07]  /*12c0*/  IMAD.U32 R2, RZ, RZ, UR4 ;  /* 0x00000004ff027e24 */ /* 0x000fce000f8e00ff */
.L_x_18:
[----:B------:R-:W1:Y:S01]  /*12d0*/  S2UR UR36, SR_CTAID.Z ;  /* 0x00000000002479c3 */ /* 0x000e620000002700 */
[----:B------:R-:W-:-:S09]  /*12e0*/  UISETP.GE.AND UP0, UPT, UR19, 0x1, UPT ;  /* 0x000000011300788c */ /* 0x000fd2000bf06270 */
[----:B------:R-:W-:Y:S05]  /*12f0*/  BRA.U !UP0, `(.L_x_19) ;  /* 0x0000000108d47547 */ /* 0x000fea000b800000 */
[----:B------:R-:W2:Y:S01]  /*1300*/  LDCU.128 UR12, c[0x0][0xb10] ;  /* 0x00016200ff0c77ac */ /* 0x000ea20008000c00 */
[----:B------:R-:W3:Y:S01]  /*1310*/  LDCU UR20, c[0x0][0xb0c] ;  /* 0x00016180ff1477ac */ /* 0x000ee20008000800 */
[----:B------:R-:W4:Y:S01]  /*1320*/  LDCU UR6, c[0x0][0x370] ;  /* 0x00006e00ff0677ac */ /* 0x000f220008000800 */
[----:B------:R-:W1:Y:S01]  /*1330*/  LDCU UR7, c[0x0][0x374] ;  /* 0x00006e80ff0777ac */ /* 0x000e620008000800 */
[----:B------:R-:W1:Y:S01]  /*1340*/  LDCU UR21, c[0x0][0xb20] ;  /* 0x00016400ff1577ac */ /* 0x000e620008000800 */
[----:B--2---:R-:W-:Y:S02]  /*1350*/  UIMAD.WIDE.U32 UR4, UR30, UR12, URZ ;  /* 0x0000000c1e0472a5 */ /* 0x004fe4000f8e00ff */
[----:B---3--:R-:W-:Y:S01]  /*1360*/  UISETP.NE.AND UP0, UPT, UR20, 0x1, UPT ;  /* 0x000000011400788c */ /* 0x008fe2000bf05270 */
[----:B------:R-:W2:Y:S01]  /*1370*/  LDCU.64 UR8, c[0x0][0xb28] ;  /* 0x00016500ff0877ac */ /* 0x000ea20008000a00 */
[----:B----4-:R-:W-:-:S03]  /*1380*/  UIMAD.WIDE.U32 UR10, UR6, UR12, URZ ;  /* 0x0000000c060a72a5 */ /* 0x010fc6000f8e00ff */
[----:B------:R-:W-:Y:S01]  /*1390*/  UMOV UR4, UR5 ;  /* 0x0000000500047c82 */ /* 0x000fe20008000000 */
[----:B------:R-:W-:Y:S02]  /*13a0*/  UISETP.NE.AND UP2, UPT, UR19, 0x1, UPT ;  /* 0x000000011300788c */ /* 0x000fe4000bf45270 */
[----:B------:R-:W-:Y:S01]  /*13b0*/  USHF.R.U32.HI UR4, URZ, UR13, UR4 ;  /* 0x0000000dff047299 */ /* 0x000fe20008011604 */
[----:B------:R-:W-:Y:S01]  /*13c0*/  UMOV UR10, UR11 ;  /* 0x0000000b000a7c82 */ /* 0x000fe20008000000 */
[----:B------:R-:W-:Y:S02]  /*13d0*/  UIMAD.WIDE.U32 UR16, UR31, UR15, URZ ;  /* 0x0000000f1f1072a5 */ /* 0x000fe4000f8e00ff */
[----:B------:R-:W-:Y:S02]  /*13e0*/  USEL UR5, UR30, UR4, !UP0 ;  /* 0x000000041e057287 */ /* 0x000fe4000c000000 */
[----:B------:R-:W-:Y:S02]  /*13f0*/  @UP0 USHF.R.U32.HI UR6, URZ, UR13, UR10 ;  /* 0x0000000dff060299 */ /* 0x000fe4000801160a */
[----:B------:R-:W-:-:S02]  /*1400*/  UISETP.NE.AND UP0, UPT, UR14, 0x1, UPT ;  /* 0x000000010e00788c */ /* 0x000fc4000bf05270 */
[----:B-1----:R-:W-:Y:S02]  /*1410*/  UIMAD.WIDE.U32 UR10, UR7, UR15, URZ ;  /* 0x0000000f070a72a5 */ /* 0x002fe4000f8e00ff */
[----:B--2---:R-:W-:Y:S01]  /*1420*/  UIMAD.WIDE.U32 UR12, UR6, UR8, URZ ;  /* 0x00000008060c72a5 */ /* 0x004fe2000f8e00ff */
[----:B------:R-:W-:Y:S02]  /*1430*/  UMOV UR4, UR17 ;  /* 0x0000001100047c82 */ /* 0x000fe40008000000 */
[----:B------:R-:W-:Y:S02]  /*1440*/  USHF.R.U32.HI UR4, URZ, UR21, UR4 ;  /* 0x00000015ff047299 */ /* 0x000fe40008011604 */
[----:B------:R-:W-:Y:S02]  /*1450*/  UMOV UR10, UR11 ;  /* 0x0000000b000a7c82 */ /* 0x000fe40008000000 */
[----:B------:R-:W-:Y:S01]  /*1460*/  UMOV UR12, UR13 ;  /* 0x0000000d000c7c82 */ /* 0x000fe20008000000 */
[----:B------:R-:W-:-:S02]  /*1470*/  @UP0 USHF.R.U32.HI UR7, URZ, UR21, UR10 ;  /* 0x00000015ff070299 */ /* 0x000fc4000801160a */
[----:B------:R-:W-:Y:S02]  /*1480*/  USEL UR4, UR31, UR4, !UP0 ;  /* 0x000000041f047287 */ /* 0x000fe4000c000000 */
[----:B------:R-:W-:Y:S02]  /*1490*/  UIMAD.WIDE.U32 UR10, UR7, UR8, URZ ;  /* 0x00000008070a72a5 */ /* 0x000fe4000f8e00ff */
[----:B------:R-:W-:Y:S02]  /*14a0*/  @UP2 USHF.R.U32.HI UR6, URZ, UR9, UR12 ;  /* 0x00000009ff062299 */ /* 0x000fe4000801160c */
[----:B------:R-:W-:-:S03]  /*14b0*/  UIMAD.WIDE.U32 UR12, UR4, UR8, URZ ;  /* 0x00000008040c72a5 */ /* 0x000fc6000f8e00ff */
[----:B------:R-:W-:Y:S02]  /*14c0*/  UMOV UR10, UR11 ;  /* 0x0000000b000a7c82 */ /* 0x000fe40008000000 */
[----:B------:R-:W-:Y:S02]  /*14d0*/  @UP2 USHF.R.U32.HI UR7, URZ, UR9, UR10 ;  /* 0x00000009ff072299 */ /* 0x000fe4000801160a */
[----:B------:R-:W-:Y:S02]  /*14e0*/  UIMAD UR10, UR6, UR19, URZ ;  /* 0x00000013060a72a4 */ /* 0x000fe4000f8e02ff */
[----:B------:R-:W-:-:S04]  /*14f0*/  UIMAD UR7, UR7, UR19, URZ ;  /* 0x00000013070772a4 */ /* 0x000fc8000f8e02ff */
[----:B------:R-:W-:-:S03]  /*1500*/  UISETP.GE.AND UP0, UPT, UR4, UR7, UPT ;  /* 0x000000070400728c */ /* 0x000fc6000bf06270 */
[----:B------:R-:W-:Y:S01]  /*1510*/  UMOV UR7, UR13 ;  /* 0x0000000d00077c82 */ /* 0x000fe20008000000 */
[----:B------:R-:W-:Y:S02]  /*1520*/  UISETP.GE.OR UP0, UPT, UR5, UR10, UP0 ;  /* 0x0000000a0500728c */ /* 0x000fe40008706670 */
[----:B------:R-:W-:Y:S02]  /*1530*/  UIMAD.WIDE.U32 UR10, UR5, UR8, URZ ;  /* 0x00000008050a72a5 */ /* 0x000fe4000f8e00ff */
[----:B------:R-:W-:Y:S02]  /*1540*/  USHF.R.U32.HI UR7, URZ, UR9, UR7 ;  /* 0x00000009ff077299 */ /* 0x000fe40008011607 */
[----:B------:R-:W-:Y:S02]  /*1550*/  UIADD3 UR10, UPT, UPT, -UR4, URZ, URZ ;  /* 0x000000ff040a7290 */ /* 0x000fe4000fffe1ff */
[----:B------:R-:W-:Y:S02]  /*1560*/  USEL UR7, UR4, UR7, !UP2 ;  /* 0x0000000704077287 */ /* 0x000fe4000d000000 */
[----:B------:R-:W-:Y:S01]  /*1570*/  UIMAD UR10, UR14, UR10, UR31 ;  /* 0x0000000a0e0a72a4 */ /* 0x000fe2000f8e021f */
[----:B------:R-:W-:Y:S01]  /*1580*/  @!UP0 UMOV UR8, UR11 ;  /* 0x0000000b00088c82 */ /* 0x000fe20008000000 */
[----:B------:R-:W-:-:S02]  /*1590*/  UIADD3 UR11, UPT, UPT, -UR5, URZ, URZ ;  /* 0x000000ff050b7290 */ /* 0x000fc4000fffe1ff */
[----:B------:R-:W-:Y:S02]  /*15a0*/  @!UP0 USHF.R.U32.HI UR8, URZ, UR9, UR8 ;  /* 0x00000009ff088299 */ /* 0x000fe40008011608 */
[----:B------:R-:W-:Y:S02]  /*15b0*/  UIADD3 UR9, UPT, UPT, -UR7, URZ, URZ ;  /* 0x000000ff07097290 */ /* 0x000fe4000fffe1ff */
[----:B------:R-:W-:Y:S02]  /*15c0*/  @!UP0 USEL UR8, UR5, UR8, !UP2 ;  /* 0x0000000805088287 */ /* 0x000fe4000d000000 */
[----:B------:R-:W-:Y:S02]  /*15d0*/  UIMAD UR9, UR19, UR9, UR4 ;  /* 0x00000009130972a4 */ /* 0x000fe4000f8e0204 */
[----:B------:R-:W-:Y:S02]  /*15e0*/  @!UP0 UIADD3 UR7, UPT, UPT, UR7, -UR8, URZ ;  /* 0x8000000807078290 */ /* 0x000fe4000fffe0ff */
[----:B------:R-:W-:-:S02]  /*15f0*/  @!UP0 UIMAD UR6, UR9, UR6, UR8 ;  /* 0x00000006090682a4 */ /* 0x000fc4000f8e0208 */
[----:B------:R-:W-:Y:S02]  /*1600*/  @!UP0 UIMAD UR4, UR7, UR19, UR5 ;  /* 0x00000013070482a4 */ /* 0x000fe4000f8e0205 */
[----:B------:R-:W-:Y:S02]  /*1610*/  UIMAD UR30, UR20, UR11, UR30 ;  /* 0x0000000b141e72a4 */ /* 0x000fe4000f8e021e */
[----:B------:R-:W-:Y:S01]  /*1620*/  UIMAD UR31, UR4, UR14, UR10 ;  /* 0x0000000e041f72a4 */ /* 0x000fe2000f8e020a */
[----:B------:R-:W-:Y:S02]  /*1630*/  @!UP0 UMOV UR5, UR6 ;  /* 0x0000000600058c82 */ /* 0x000fe40008000000 */
[----:B------:R-:W-:-:S12]  /*1640*/  UIMAD UR30, UR5, UR20, UR30 ;  /* 0x00000014051e72a4 */ /* 0x000fd8000f8e021e */
.L_x_19:
[----:B------:R-:W-:-:S09]  /*1650*/  UISETP.NE.AND UP0, UPT, UR22, 0x1, UPT ;  /* 0x000000011600788c */ /* 0x000fd2000bf05270 */
[----:B------:R-:W-:Y:S05]  /*1660*/  BRA.U UP0, `(.L_x_20) ;  /* 0x0000000100407547 */ /* 0x000fea000b800000 */
[----:B------:R-:W2:Y:S01]  /*1670*/  LDCU.128 UR8, c[0x0][0xb10] ;  /* 0x00016200ff0877ac */ /* 0x000ea20008000c00 */
[----:B------:R-:W3:Y:S01]  /*1680*/  LDCU UR12, c[0x0][0xb0c] ;  /* 0x00016180ff0c77ac */ /* 0x000ee20008000800 */
[----:B------:R-:W4:Y:S01]  /*1690*/  LDCU UR13, c[0x0][0xb20] ;  /* 0x00016400ff0d77ac */ /* 0x000f220008000800 */
[----:B--2---:R-:W-:Y:S02]  /*16a0*/  UIMAD.WIDE.U32 UR4, UR30, UR8, URZ ;  /* 0x000000081e0472a5 */ /* 0x004fe4000f8e00ff */
[----:B------:R-:W-:Y:S02]  /*16b0*/  UIMAD.WIDE.U32 UR6, UR31, UR11, URZ ;  /* 0x0000000b1f0672a5 */ /* 0x000fe4000f8e00ff */
[----:B---3--:R-:W-:Y:S02]  /*16c0*/  UISETP.NE.AND UP0, UPT, UR12, 0x1, UPT ;  /* 0x000000010c00788c */ /* 0x008fe4000bf05270 */
[----:B------:R-:W-:-:S03]  /*16d0*/  USHF.R.U32.HI UR5, URZ, UR9, UR5 ;  /* 0x00000009ff057299 */ /* 0x000fc60008011605 */
[----:B------:R-:W-:Y:S01]  /*16e0*/  UMOV UR4, UR7 ;  /* 0x0000000700047c82 */ /* 0x000fe20008000000 */
[----:B------:R-:W-:Y:S02]  /*16f0*/  USEL UR5, UR30, UR5, !UP0 ;  /* 0x000000051e057287 */ /* 0x000fe4000c000000 */
[----:B------:R-:W-:Y:S02]  /*1700*/  UISETP.NE.AND UP0, UPT, UR10, 0x1, UPT ;  /* 0x000000010a00788c */ /* 0x000fe4000bf05270 */
[----:B----4-:R-:W-:-:S04]  /*1710*/  USHF.R.U32.HI UR4, URZ, UR13, UR4 ;  /* 0x0000000dff047299 */ /* 0x010fc80008011604 */
[----:B------:R-:W-:-:S04]  /*1720*/  USEL UR4, UR31, UR4, !UP0 ;  /* 0x000000041f047287 */ /* 0x000fc8000c000000 */
[----:B------:R-:W-:Y:S02]  /*1730*/  UIADD3 UR6, UPT, UPT, UR5, -UR4, URZ ;  /* 0x8000000405067290 */ /* 0x000fe4000fffe0ff */
[----:B------:R-:W-:Y:S02]  /*1740*/  UIADD3 UR4, UPT, UPT, -UR5, UR4, URZ ;  /* 0x0000000405047290 */ /* 0x000fe4000fffe1ff */
[----:B------:R-:W-:Y:S02]  /*1750*/  UIMAD UR31, UR6, UR10, UR31 ;  /* 0x0000000a061f72a4 */ /* 0x000fe4000f8e021f */
[----:B------:R-:W-:-:S12]  /*1760*/  UIMAD UR30, UR4, UR12, UR30 ;  /* 0x0000000c041e72a4 */ /* 0x000fd8000f8e021e */
.L_x_20:
[----:B------:R-:W-:Y:S01]  /*1770*/  UISETP.NE.AND UP0, UPT, UR18, 0x2, UPT ;  /* 0x000000021200788c */ /* 0x000fe2000bf05270 */
[----:B------:R-:W-:Y:S09]  /*1780*/  BRA.U !UP6, `(.L_x_21) ;  /* 0x000000010e0c7547 */ /* 0x000ff2000b800000 */
[----:B------:R-:W-:Y:S01]  /*1790*/  UCGABAR_WAIT ;  /* 0x0000000000007dc7 */ /* 0x000fe20008000000 */
[----:B------:R-:W-:Y:S01]  /*17a0*/  CCTL.IVALL ;  /* 0x00000000ff00798f */ /* 0x000fe20002000000 */
[----:B------:R-:W-:Y:S05]  /*17b0*/  BRA `(.L_x_22) ;  /* 0x0000000000047947 */ /* 0x000fea0003800000 */
.L_x_21:
[----:B------:R-:W-:Y:S06]  /*17c0*/  BAR.SYNC.DEFER_BLOCKING 0x0 ;  /* 0x0000000000007b1d */ /* 0x000fec0000010000 */
.L_x_22:
[----:B------:R-:W-:Y:S05]  /*17d0*/  BRA.U UP0, `(.L_x_23) ;  /* 0x00000019009c7547 */ /* 0x000fea000b800000 */
[----:B------:R-:W2:Y:S01]  /*17e0*/  LDCU UR6, c[0x0][0x38c] ;  /* 0x00007180ff0677ac */ /* 0x000ea20008000800 */
[----:B------:R-:W3:Y:S01]  /*17f0*/  S2UR UR7, SR_CgaCtaId ;  /* 0x00000000000779c3 */ /* 0x000ee20000008800 */
[----:B------:R-:W-:Y:S01]  /*1800*/  PLOP3.LUT P1, PT, PT, PT, UP3, 0x80, 0x8 ;  /* 0x000000000008781c */ /* 0x000fe20003f2f038 */
[----:B------:R-:W-:Y:S01]  /*1810*/  IMAD.MOV.U32 R12, RZ, RZ, 0x1 ;  /* 0x00000001ff0c7424 */ /* 0x000fe200078e00ff */
[----:B------:R-:W-:Y:S01]  /*1820*/  UMOV UR13, 0x400 ;  /* 0x00000400000d7882 */ /* 0x000fe20000000000 */
[----:B------:R-:W-:Y:S01]  /*1830*/  UISETP.NE.AND UP1, UPT, UR18, URZ, UPT ;  /* 0x000000ff1200728c */ /* 0x000fe2000bf25270 */
[----:B------:R-:W-:Y:S01]  /*1840*/  ISETP.EQ.OR P2, PT, R0, RZ, P3 ;  /* 0x000000ff0000720c */ /* 0x000fe20001f42670 */
[----:B------:R-:W-:Y:S01]  /*1850*/  USEL UR24, URZ, 0x1, UP4 ;  /* 0x00000001ff187887 */ /* 0x000fe2000a000000 */
[----:B------:R-:W-:Y:S02]  /*1860*/  PLOP3.LUT P1, PT, P1, PT, PT, 0x8, 0x80 ;  /* 0x000000000080781c */ /* 0x000fe40000f2e170 */
[----:B------:R-:W-:Y:S01]  /*1870*/  CS2R R10, SRZ ;  /* 0x00000000000a7805 */ /* 0x000fe2000001ff00 */
[----:B------:R-:W-:Y:S01]  /*1880*/  IMAD.MOV.U32 R9, RZ, RZ, RZ ;  /* 0x000000ffff097224 */ /* 0x000fe200078e00ff */
[----:B------:R-:W4:Y:S01]  /*1890*/  LDCU UR39, c[0x0][0x370] ;  /* 0x00006e00ff2777ac */ /* 0x000f220008000800 */
[----:B------:R-:W-:Y:S01]  /*18a0*/  IMAD.MOV.U32 R8, RZ, RZ, 0x1 ;  /* 0x00000001ff087424 */ /* 0x000fe200078e00ff */
[----:B------:R-:W1:Y:S01]  /*18b0*/  LDCU.64 UR28, c[0x0][0x348] ;  /* 0x00006900ff1c77ac */ /* 0x000e620008000a00 */
[----:B--2---:R-:W-:-:S02]  /*18c0*/  UIADD3 UR5, UPT, UPT, UR6, 0x1f, URZ ;  /* 0x0000001f06057890 */ /* 0x004fc4000fffe0ff */
[----:B------:R-:W-:Y:S02]  /*18d0*/  UIADD3 UR45, UPT, UPT, UR6, 0x3e, URZ ;  /* 0x0000003e062d7890 */ /* 0x000fe4000fffe0ff */
[----:B------:R-:W-:Y:S02]  /*18e0*/  USHF.R.S32.HI UR4, URZ, 0x1f, UR5 ;  /* 0x0000001fff047899 */ /* 0x000fe40008011405 */
[----:B---3--:R-:W-:Y:S02]  /*18f0*/  USHF.L.U32 UR25, UR7, 0xc, URZ ;  /* 0x0000000c07197899 */ /* 0x008fe400080006ff */
[----:B------:R-:W-:Y:S02]  /*1900*/  ULEA.HI UR4, UR4, UR5, URZ, 0x5 ;  /* 0x0000000504047291 */ /* 0x000fe4000f8f28ff */
[----:B------:R-:W-:Y:S02]  /*1910*/  UIADD3 UR5, UPT, UPT, UR6, -0x1, URZ ;  /* 0xffffffff06057890 */ /* 0x000fe4000fffe0ff */
[----:B------:R-:W-:-:S02]  /*1920*/  USHF.R.S32.HI UR41, URZ, 0x5, UR4 ;  /* 0x00000005ff297899 */ /* 0x000fc40008011404 */
[----:B------:R-:W-:Y:S02]  /*1930*/  UISETP.GE.U32.AND UP2, UPT, UR5, -0x3f, UPT ;  /* 0xffffffc10500788c */ /* 0x000fe4000bf46070 */
[----:B------:R-:W-:Y:S02]  /*1940*/  UISETP.LT.U32.AND UP0, UPT, UR41, 0x11, UPT ;  /* 0x000000112900788c */ /* 0x000fe4000bf01070 */
[----:B------:R-:W-:Y:S02]  /*1950*/  USHF.L.U32 UR44, UR7, 0x6, URZ ;  /* 0x00000006072c7899 */ /* 0x000fe400080006ff */
[----:B------:R-:W-:Y:S02]  /*1960*/  USEL UR40, UR41, 0x11, UP0 ;  /* 0x0000001129287887 */ /* 0x000fe40008000000 */
[----:B------:R-:W-:Y:S02]  /*1970*/  ULOP3.LUT UR25, UR25, 0x1000, URZ, 0xc0, !UPT ;  /* 0x0000100019197892 */ /* 0x000fe4000f8ec0ff */
[----:B------:R-:W-:-:S02]  /*1980*/  UIADD3 UR21, UPT, UPT, UR40, -0x1, URZ ;  /* 0xffffffff28157890 */ /* 0x000fc4000fffe0ff */
[----:B------:R-:W-:Y:S02]  /*1990*/  ULEA UR13, UR7, UR13, 0x18 ;  /* 0x0000000d070d7291 */ /* 0x000fe4000f8ec0ff */
[----:B------:R-:W-:Y:S01]  /*19a0*/  @UP2 UIADD3 UR21, UPT, UPT, UR40, URZ, URZ ;  /* 0x000000ff28152290 */ /* 0x000fe2000fffe0ff */
[----:B------:R-:W2:Y:S01]  /*19b0*/  LDCU UR38, c[0x0][0x374] ;  /* 0x00006e80ff2677ac */ /* 0x000ea20008000800 */
[----:B------:R-:W-:Y:S02]  /*19c0*/  ULOP3.LUT UR44, UR44, 0x40, URZ, 0xc0, !UPT ;  /* 0x000000402c2c7892 */ /* 0x000fe4000f8ec0ff */
[----:B------:R-:W-:Y:S02]  /*19d0*/  USEL UR24, UR24, 0x2, UP1 ;  /* 0x0000000218187887 */ /* 0x000fe40008800000 */
[----:B------:R-:W-:Y:S02]  /*19e0*/  UIADD3 UR25, UPT, UPT, UR13, 0x15600, UR25 ;  /* 0x000156000d197890 */ /* 0x000fe4000fffe019 */
[----:B------:R-:W-:-:S02]  /*19f0*/  UIADD3 UR43, UPT, UPT, UR41, -UR40, URZ ;  /* 0x80000028292b7290 */ /* 0x000fc4000fffe0ff */
[----:B------:R-:W-:Y:S01]  /*1a00*/  UIADD3 UR21, UPT, UPT, UR21, 0x1, URZ ;  /* 0x0000000115157890 */ /* 0x000fe2000fffe0ff */
[----:B-1--4-:R-:W-:-:S11]  /*1a10*/  UMOV UR5, URZ ;  /* 0x000000ff00057c82 */ /* 0x012fd60008000000 */
.L_x_43:
[----:B------:R-:W1:Y:S02]  /*1a20*/  S2UR UR4, SR_CgaCtaId ;  /* 0x00000000000479c3 */ /* 0x000e640000008800 */
[----:B-1----:R-:W-:-:S09]  /*1a30*/  UISETP.NE.AND UP0, UPT, UR4, URZ, UPT ;  /* 0x000000ff0400728c */ /* 0x002fd2000bf05270 */
[----:B------:R-:W-:Y:S05]  /*1a40*/  BRA.U UP0, `(.L_x_24) ;  /* 0x0000000100287547 */ /* 0x000fea000b800000 */
[----:B------:R-:W-:Y:S02]  /*1a50*/  LEA R0, R9, UR13, 0x3 ;  /* 0x0000000d09007c11 */ /* 0x000fe4000f8e18ff */
[----:B------:R-:W-:-:S04]  /*1a60*/  SHF.L.U32 R2, R8, 0x1f, RZ ;  /* 0x0000001f08027819 */ /* 0x000fc800000006ff */
[----:B------:R-:W1:Y:S02]  /*1a70*/  SYNCS.PHASECHK.TRANS64.TRYWAIT P0, [R0+URZ+0x1d0], R2 ;  /* 0x0001d002000075a7 */ /* 0x000e6400080011ff */
[----:B-1----:R-:W-:Y:S05]  /*1a80*/  @!P0 BRA `(.L_x_25) ;  /* 0x0000007000f08947 */ /* 0x002fea0003800000 */
.L_x_152:
[----:B------:R-:W-:Y:S01]  /*1a90*/  VIADD R9, R9, 0x1 ;  /* 0x0000000109097836 */ /* 0x000fe20000000000 */
[----:B------:R1:W-:Y:S04]  /*1aa0*/  SYNCS.ARRIVE.TRANS64.A1T0 RZ, [R0+URZ+0x1c0], RZ ;  /* 0x0001c0ff00ff79a7 */ /* 0x0003e800081000ff */
[----:B------:R-:W-:-:S04]  /*1ab0*/  ISETP.NE.AND P0, PT, R9, 0x2, PT ;  /* 0x000000020900780c */ /* 0x000fc80003f05270 */
[----:B------:R-:W-:Y:S02]  /*1ac0*/  SEL R9, R9, RZ, P0 ;  /* 0x000000ff09097207 */ /* 0x000fe40000000000 */
[----:B-1----:R-:W-:-:S04]  /*1ad0*/  SEL R0, RZ, 0x1, P0 ;  /* 0x00000001ff007807 */ /* 0x002fc80000000000 */
[----:B------:R-:W-:-:S07]  /*1ae0*/  LOP3.LUT R8, R8, R0, RZ, 0x3c, !PT ;  /* 0x0000000008087212 */ /* 0x000fce00078e3cff */
.L_x_24:
[----:B------:R-:W-:Y:S01]  /*1af0*/  ULEA UR4, UR5, UR13, 0x3 ;  /* 0x0000000d05047291 */ /* 0x000fe2000f8e18ff */
[----:B------:R-:W-:Y:S01]  /*1b00*/  SHF.L.U32 R0, R12, 0x1f, RZ ;  /* 0x0000001f0c007819 */ /* 0x000fe200000006ff */
[----:B------:R-:W-:Y:S02]  /*1b10*/  UISETP.GE.U32.AND UP0, UPT, UR45, 0x3f, UPT ;  /* 0x0000003f2d00788c */ /* 0x000fe4000bf06070 */
[----:B------:R-:W-:Y:S02]  /*1b20*/  USHF.L.U32 UR35, UR30, 0x6, URZ ;  /* 0x000000061e237899 */ /* 0x000fe400080006ff */
[----:B------:R-:W-:Y:S01]  /*1b30*/  ULEA UR19, UR31, UR44, 0x7 ;  /* 0x0000002c1f137291 */ /* 0x000fe2000f8e38ff */
[----:B------:R-:W-:Y:S02]  /*1b40*/  UMOV UR6, URZ ;  /* 0x000000ff00067c82 */ /* 0x000fe40008000000 */
[----:B------:R1:W3:Y:S02]  /*1b50*/  SYNCS.PHASECHK.TRANS64.TRYWAIT P0, [UR4+0x88], R0 ;  /* 0x00008800ff0075a7 */ /* 0x0002e40008001104 */
[----:B------:R-:W-:Y:S07]  /*1b60*/  BRA.U !UP0, `(.L_x_26) ;  /* 0x0000000108b87547 */ /* 0x000fee000b800000 */
[----:B------:R-:W-:Y:S01]  /*1b70*/  UMOV UR10, URZ ;  /* 0x000000ff000a7c82 */ /* 0x000fe20008000000 */
[----:B------:R-:W-:-:S05]  /*1b80*/  UMOV UR4, UR5 ;  /* 0x0000000500047c82 */ /* 0x000fca0008000000 */
.L_x_32:
[----:B------:R-:W-:Y:S01]  /*1b90*/  ULEA UR33, UR4, UR13, 0x3 ;  /* 0x0000000d04217291 */ /* 0x000fe2000f8e18ff */
[----:B---3--:R-:W-:Y:S01]  /*1ba0*/  @!P3 MOV R2, 0x3000 ;  /* 0x000030000002b802 */ /* 0x008fe20000000f00 */
[----:B-1-34-:R-:W-:Y:S10]  /*1bb0*/  @P0 BRA `(.L_x_27) ;  /* 0x00000000000c0947 */ /* 0x01aff40003800000 */
[----:B------:R-:W-:-:S04]  /*1bc0*/  SHF.L.U32 R3, R12, 0x1f, RZ ;  /* 0x0000001f0c037819 */ /* 0x000fc800000006ff */
[----:B------:R-:W3:Y:S02]  /*1bd0*/  SYNCS.PHASECHK.TRANS64.TRYWAIT P0, [UR33+0x88], R3 ;  /* 0x00008803ff0075a7 */ /* 0x000ee40008001121 */
[----:B---3--:R-:W-:Y:S05]  /*1be0*/  @!P0 BRA `(.L_x_28) ;  /* 0x0000007000ac8947 */ /* 0x008fea0003800000 */
.L_x_27:
[----:B------:R3:W-:Y:S01]  /*1bf0*/  @!P3 SYNCS.ARRIVE.TRANS64 RZ, [UR33], R2 ;  /* 0x00000002ffffb9a7 */ /* 0x0007e20008000021 */
[----:B------:R-:W-:-:S04]  /*1c00*/  ULOP3.LUT UR5, UR24, 0x2, URZ, 0xfc, !UPT ;  /* 0x0000000218057892 */ /* 0x000fc8000f8efcff */
[----:B------:R-:W-:-:S09]  /*1c10*/  UISETP.NE.AND UP0, UPT, UR5, 0x2, UPT ;  /* 0x000000020500788c */ /* 0x000fd2000bf05270 */
[----:B------:R-:W-:Y:S05]  /*1c20*/  BRA.U UP0, `(.L_x_29) ;  /* 0x0000000100047547 */ /* 0x000fea000b800000 */
[----:B--2---:R-:W-:Y:S05]  /*1c30*/  BPT.TRAP 0x1 ;  /* 0x000000040000795c */ /* 0x004fea0000300000 */
.L_x_29:
[----:B------:R-:W-:Y:S04]  /*1c40*/  BSSY.RECONVERGENT B0, `(.L_x_30) ;  /* 0x0000003000007945 */ /* 0x000fe80003800200 */
[----:B------:R-:W-:Y:S05]  /*1c50*/  @P2 BRA `(.L_x_31) ;  /* 0x0000000000042947 */ /* 0x000fea0003800000 */
[----:B--2---:R-:W-:Y:S05]  /*1c60*/  BPT.TRAP 0x1 ;  /* 0x000000040000795c */ /* 0x004fea0000300000 */
.L_x_31:
[----:B--2---:R-:W-:Y:S05]  /*1c70*/  BSYNC.RECONVERGENT B0 ;  /* 0x0000000000007941 */ /* 0x004fea0003800200 */
.L_x_30:
[----:B------:R-:W-:Y:S02]  /*1c80*/  UIADD3 UR5, UPT, UPT, UR4, 0x1, URZ ;  /* 0x0000000104057890 */ /* 0x000fe4000fffe0ff */
[----:B------:R-:W-:Y:S02]  /*1c90*/  USHF.L.U32 UR34, UR10, 0x5, URZ ;  /* 0x000000050a227899 */ /* 0x000fe400080006ff */
[----:B------:R-:W-:Y:S02]  /*1ca0*/  UISETP.NE.AND UP0, UPT, UR5, 0x11, UPT ;  /* 0x000000110500788c */ /* 0x000fe4000bf05270 */
[----:B------:R-:W-:Y:S02]  /*1cb0*/  UIADD3 UR10, UPT, UPT, UR10, 0x1, URZ ;  /* 0x000000010a0a7890 */ /* 0x000fe4000fffe0ff */
[----:B------:R-:W-:Y:S02]  /*1cc0*/  USEL UR7, URZ, 0x1, UP0 ;  /* 0x00000001ff077887 */ /* 0x000fe40008000000 */
[----:B------:R-:W-:-:S02]  /*1cd0*/  USEL UR5, UR5, URZ, UP0 ;  /* 0x000000ff05057287 */ /* 0x000fc40008000000 */
[----:B------:R-:W-:Y:S02]  /*1ce0*/  ULEA UR32, UR4, UR13, 0xc ;  /* 0x0000000d04207291 */ /* 0x000fe4000f8e60ff */
[----:B------:R-:W-:Y:S01]  /*1cf0*/  ULEA UR6, UR5, UR13, 0x3 ;  /* 0x0000000d05067291 */ /* 0x000fe2000f8e18ff */
[----:B------:R-:W-:Y:S01]  /*1d00*/  LOP3.LUT R12, R12, UR7, RZ, 0x3c, !PT ;  /* 0x000000070c0c7c12 */ /* 0x000fe2000f8e3cff */
[----:B------:R-:W-:Y:S02]  /*1d10*/  UIADD3 UR8, UP1, UPT, UR28, 0x80, URZ ;  /* 0x000000801c087890 */ /* 0x000fe4000ff3e0ff */
[----:B------:R-:W-:Y:S01]  /*1d20*/  UIADD3 UR32, UPT, UPT, UR32, 0x4600, URZ ;  /* 0x0000460020207890 */ /* 0x000fe2000fffe0ff */
[----:B-1----:R-:W-:Y:S01]  /*1d30*/  SHF.L.U32 R0, R12, 0x1f, RZ ;  /* 0x0000001f0c007819 */ /* 0x002fe200000006ff */
[----:B------:R-:W-:Y:S02]  /*1d40*/  UIADD3.X UR9, UPT, UPT, URZ, UR29, URZ, UP1, !UPT ;  /* 0x0000001dff097290 */ /* 0x000fe40008ffe4ff */
[----:B------:R-:W-:Y:S01]  /*1d50*/  ULEA UR16, UR4, UR25, 0xd ;  /* 0x0000001904107291 */ /* 0x000fe2000f8e68ff */
[----:B------:R4:W1:Y:S01]  /*1d60*/  SYNCS.PHASECHK.TRANS64.TRYWAIT P0, [UR6+0x88], R0 ;  /* 0x00008800ff0075a7 */ /* 0x0008620008001106 */
[----:B------:R-:W-:Y:S01]  /*1d70*/  UIADD3 UR6, UP0, UPT, UR28, 0x180, URZ ;  /* 0x000001801c067890 */ /* 0x000fe2000ff1e0ff */
[----:B------:R-:W-:Y:S01]  /*1d80*/  UMOV UR14, 0x0 ;  /* 0x00000000000e7882 */ /* 0x000fe20000000000 */
[----:B------:R-:W-:-:S02]  /*1d90*/  UMOV UR15, 0x10000000 ;  /* 0x10000000000f7882 */ /* 0x000fc40000000000 */
[----:B------:R-:W-:Y:S01]  /*1da0*/  UIADD3.X UR7, UPT, UPT, URZ, UR29, URZ, UP0, !UPT ;  /* 0x0000001dff077290 */ /* 0x000fe200087fe4ff */
[----:B------:R-:W-:Y:S01]  /*1db0*/  UTMALDG.3D [UR32], [UR8], desc[UR14] ;  /* 0x00000e20080075b4 */ /* 0x000fe20008011000 */
[----:B------:R-:W-:Y:S01]  /*1dc0*/  UISETP.NE.AND UP0, UPT, UR10, UR21, UPT ;  /* 0x000000150a00728c */ /* 0x000fe2000bf05270 */
[----:B------:R-:W-:Y:S01]  /*1dd0*/  UMOV UR4, 0x30000 ;  /* 0x0003000000047882 */ /* 0x000fe20000000000 */
[----:B------:R-:W-:Y:S01]  /*1de0*/  UMOV UR20, UR36 ;  /* 0x0000002400147c82 */ /* 0x000fe20008000000 */
[----:B------:R-:W-:Y:S01]  /*1df0*/  UMOV UR17, UR33 ;  /* 0x0000002100117c82 */ /* 0x000fe20008000000 */
[----:B------:R-:W-:-:S03]  /*1e00*/  UMOV UR18, UR34 ;  /* 0x0000002200127c82 */ /* 0x000fc60008000000 */
[----:B------:R2:W-:Y:S02]  /*1e10*/  UTMALDG.3D.MULTICAST [UR16], [UR6], UR4, desc[UR14] ;  /* 0x00000e10060073b4 */ /* 0x0005e40008011804 */
[----:B--2---:R-:W-:Y:S01]  /*1e20*/  UMOV UR6, UR21 ;  /* 0x0000001500067c82 */ /* 0x004fe20008000000 */
[----:B------:R-:W-:Y:S01]  /*1e30*/  UMOV UR4, UR5 ;  /* 0x0000000500047c82 */ /* 0x000fe20008000000 */
[----:B------:R-:W-:Y:S05]  /*1e40*/  BRA.U UP0, `(.L_x_32) ;  /* 0xfffffffd00507547 */ /* 0x000fea000b83ffff */
.L_x_26:
[----:B------:R-:W-:Y:S01]  /*1e50*/  ULEA UR4, UR5, UR13, 0x3 ;  /* 0x0000000d05047291 */ /* 0x000fe2000f8e18ff */
[----:B-1--4-:R-:W-:Y:S01]  /*1e60*/  SHF.L.U32 R0, R12, 0x1f, RZ ;  /* 0x0000001f0c007819 */ /* 0x012fe200000006ff */
[----:B------:R-:W-:Y:S01]  /*1e70*/  @!P1 SYNCS.ARRIVE.TRANS64.A1T0 RZ, [UR13+0x158], RZ ;  /* 0x000158ffffff99a7 */ /* 0x000fe2000810000d */
[----:B------:R-:W-:-:S06]  /*1e80*/  UISETP.GT.AND UP0, UPT, UR41, UR40, UPT ;  /* 0x000000282900728c */ /* 0x000fcc000bf04270 */
[----:B---3--:R1:W3:Y:S03]  /*1e90*/  SYNCS.PHASECHK.TRANS64.TRYWAIT P0, [UR4+0x88], R0 ;  /* 0x00008800ff0075a7 */ /* 0x0082e60008001104 */
[----:B------:R-:W-:Y:S05]  /*1ea0*/  BRA.U !UP0, `(.L_x_33) ;  /* 0x0000000108bc7547 */ /* 0x000fea000b800000 */
[----:B------:R-:W-:Y:S01]  /*1eb0*/  UIADD3 UR26, UPT, UPT, UR43, UR6, URZ ;  /* 0x000000062b1a7290 */ /* 0x000fe2000fffe0ff */
[----:B------:R-:W-:-:S11]  /*1ec0*/  UMOV UR4, UR5 ;  /* 0x0000000500047c82 */ /* 0x000fd60008000000 */
.L_x_39:
[----:B------:R-:W-:Y:S01]  /*1ed0*/  ULEA UR9, UR4, UR13, 0x3 ;  /* 0x0000000d04097291 */ /* 0x000fe2000f8e18ff */
[----:B---3--:R-:W-:Y:S01]  /*1ee0*/  @!P3 MOV R2, 0x3000 ;  /* 0x000030000002b802 */ /* 0x008fe20000000f00 */
[----:B-1-3--:R-:W-:Y:S10]  /*1ef0*/  @P0 BRA `(.L_x_34) ;  /* 0x00000000000c0947 */ /* 0x00aff40003800000 */
[----:B------:R-:W-:-:S04]  /*1f00*/  SHF.L.U32 R3, R12, 0x1f, RZ ;  /* 0x0000001f0c037819 */ /* 0x000fc800000006ff */
[----:B------:R-:W3:Y:S02]  /*1f10*/  SYNCS.PHASECHK.TRANS64.TRYWAIT P0, [UR9+0x88], R3 ;  /* 0x00008803ff0075a7 */ /* 0x000ee40008001109 */
[----:B---3--:R-:W-:Y:S05]  /*1f20*/  @!P0 BRA `(.L_x_35) ;  /* 0x0000006c00f48947 */ /* 0x008fea0003800000 */
.L_x_34:
[----:B------:R3:W-:Y:S01]  /*1f30*/  @!P3 SYNCS.ARRIVE.TRANS64 RZ, [UR9], R2 ;  /* 0x00000002ffffb9a7 */ /* 0x0007e20008000009 */
[----:B------:R-:W-:-:S04]  /*1f40*/  ULOP3.LUT UR5, UR24, 0x2, URZ, 0xfc, !UPT ;  /* 0x0000000218057892 */ /* 0x000fc8000f8efcff */
[----:B------:R-:W-:-:S09]  /*1f50*/  UISETP.NE.AND UP0, UPT, UR5, 0x2, UPT ;  /* 0x000000020500788c */ /* 0x000fd2000bf05270 */
[----:B------:R-:W-:Y:S05]  /*1f60*/  BRA.U UP0, `(.L_x_36) ;  /* 0x0000000100047547 */ /* 0x000fea000b800000 */
[----:B--2---:R-:W-:Y:S05]  /*1f70*/  BPT.TRAP 0x1 ;  /* 0x000000040000795c */ /* 0x004fea0000300000 */
.L_x_36:
[----:B------:R-:W-:Y:S04]  /*1f80*/  BSSY.RECONVERGENT B0, `(.L_x_37) ;  /* 0x0000003000007945 */ /* 0x000fe80003800200 */
[----:B------:R-:W-:Y:S05]  /*1f90*/  @P2 BRA `(.L_x_38) ;  /* 0x0000000000042947 */ /* 0x000fea0003800000 */
[----:B--2---:R-:W-:Y:S05]  /*1fa0*/  BPT.TRAP 0x1 ;  /* 0x000000040000795c */ /* 0x004fea0000300000 */
.L_x_38:
[----:B--2---:R-:W-:Y:S05]  /*1fb0*/  BSYNC.RECONVERGENT B0 ;  /* 0x0000000000007941 */ /* 0x004fea0003800200 */
.L_x_37:
[----:B------:R-:W-:Y:S02]  /*1fc0*/  UIADD3 UR5, UPT, UPT, UR4, 0x1, URZ ;  /* 0x0000000104057890 */ /* 0x000fe4000fffe0ff */
[----:B------:R-:W-:Y:S02]  /*1fd0*/  UIADD3 UR14, UP1, UPT, UR28, 0x80, URZ ;  /* 0x000000801c0e7890 */ /* 0x000fe4000ff3e0ff */
[----:B------:R-:W-:Y:S02]  /*1fe0*/  UISETP.NE.AND UP0, UPT, UR5, 0x11, UPT ;  /* 0x000000110500788c */ /* 0x000fe4000bf05270 */
[----:B------:R-:W-:Y:S02]  /*1ff0*/  USHF.L.U32 UR10, UR6, 0x5, URZ ;  /* 0x00000005060a7899 */ /* 0x000fe400080006ff */
[----:B------:R-:W-:Y:S02]  /*2000*/  USEL UR8, URZ, 0x1, UP0 ;  /* 0x00000001ff087887 */ /* 0x000fe40008000000 */
[----:B------:R-:W-:-:S02]  /*2010*/  USEL UR5, UR5, URZ, UP0 ;  /* 0x000000ff05057287 */ /* 0x000fc40008000000 */
[----:B------:R-:W-:Y:S02]  /*2020*/  UIADD3 UR22, UP0, UPT, UR28, 0x180, URZ ;  /* 0x000001801c167890 */ /* 0x000fe4000ff1e0ff */
[----:B------:R-:W-:Y:S01]  /*2030*/  LOP3.LUT R12, R12, UR8, RZ, 0x3c, !PT ;  /* 0x000000080c0c7c12 */ /* 0x000fe2000f8e3cff */
[----:B------:R-:W-:Y:S02]  /*2040*/  ULEA UR8, UR4, UR13, 0xc ;  /* 0x0000000d04087291 */ /* 0x000fe4000f8e60ff */
[----:B------:R-:W-:Y:S01]  /*2050*/  ULEA UR7, UR5, UR13, 0x3 ;  /* 0x0000000d05077291 */ /* 0x000fe2000f8e18ff */
[----:B-1----:R-:W-:Y:S01]  /*2060*/  SHF.L.U32 R0, R12, 0x1f, RZ ;  /* 0x0000001f0c007819 */ /* 0x002fe200000006ff */
[----:B------:R-:W-:Y:S02]  /*2070*/  UIADD3 UR8, UPT, UPT, UR8, 0x4600, URZ ;  /* 0x0000460008087890 */ /* 0x000fe4000fffe0ff */
[----:B------:R-:W-:Y:S02]  /*2080*/  UIADD3.X UR15, UPT, UPT, URZ, UR29, URZ, UP1, !UPT ;  /* 0x0000001dff0f7290 */ /* 0x000fe40008ffe4ff */
[----:B------:R-:W-:-:S02]  /*2090*/  ULEA UR16, UR4, UR25, 0xd ;  /* 0x0000001904107291 */ /* 0x000fc4000f8e68ff */
[----:B------:R-:W-:Y:S01]  /*20a0*/  UIADD3.X UR23, UPT, UPT, URZ, UR29, URZ, UP0, !UPT ;  /* 0x0000001dff177290 */ /* 0x000fe200087fe4ff */
[----:B------:R4:W1:Y:S01]  /*20b0*/  SYNCS.PHASECHK.TRANS64.TRYWAIT P0, [UR7+0x88], R0 ;  /* 0x00008800ff0075a7 */ /* 0x0008620008001107 */
[----:B------:R-:W-:Y:S01]  /*20c0*/  UMOV UR30, 0x0 ;  /* 0x00000000001e7882 */ /* 0x000fe20000000000 */
[----:B------:R-:W-:Y:S01]  /*20d0*/  UMOV UR31, 0x10000000 ;  /* 0x10000000001f7882 */ /* 0x000fe20000000000 */
[----:B------:R-:W-:Y:S01]  /*20e0*/  UMOV UR11, UR35 ;  /* 0x00000023000b7c82 */ /* 0x000fe20008000000 */
[----:B------:R-:W-:Y:S01]  /*20f0*/  UMOV UR12, UR36 ;  /* 0x00000024000c7c82 */ /* 0x000fe20008000000 */
[----:B------:R-:W-:Y:S01]  /*2100*/  UMOV UR7, 0x30000 ;  /* 0x0003000000077882 */ /* 0x000fe20000000000 */
[----:B------:R-:W-:Y:S01]  /*2110*/  UMOV UR20, UR36 ;  /* 0x0000002400147c82 */ /* 0x000fe20008000000 */
[----:B------:R-:W-:Y:S01]  /*2120*/  UMOV UR17, UR9 ;  /* 0x0000000900117c82 */ /* 0x000fe20008000000 */
[----:B------:R-:W-:Y:S01]  /*2130*/  UMOV UR18, UR10 ;  /* 0x0000000a00127c82 */ /* 0x000fe20008000000 */
[----:B------:R4:W-:Y:S01]  /*2140*/  UTMALDG.3D [UR8], [UR14], desc[UR30] ;  /* 0x00001e080e0075b4 */ /* 0x0009e20008011000 */
[----:B------:R-:W-:Y:S01]  /*2150*/  UIADD3 UR6, UPT, UPT, UR6, 0x1, URZ ;  /* 0x0000000106067890 */ /* 0x000fe2000fffe0ff */
[----:B------:R-:W-:-:S03]  /*2160*/  UMOV UR4, UR5 ;  /* 0x0000000500047c82 */ /* 0x000fc60008000000 */
[----:B------:R-:W-:Y:S01]  /*2170*/  UISETP.NE.AND UP0, UPT, UR6, UR26, UPT ;  /* 0x0000001a0600728c */ /* 0x000fe2000bf05270 */
[----:B------:R4:W-:Y:S08]  /*2180*/  UTMALDG.3D.MULTICAST [UR16], [UR22], UR7, desc[UR30] ;  /* 0x00001e10160073b4 */ /* 0x0009f00008011807 */
[----:B----4-:R-:W-:Y:S05]  /*2190*/  BRA.U UP0, `(.L_x_39) ;  /* 0xfffffffd004c7547 */ /* 0x010fea000b83ffff */
.L_x_33:
[C---:B------:R-:W-:Y:S01]  /*21a0*/  LEA R3, R11.reuse, UR13, 0x3 ;  /* 0x0000000d0b037c11 */ /* 0x040fe2000f8e18ff */
[----:B------:R-:W-:Y:S01]  /*21b0*/  NOP ;  /* 0x0000000000007918 */ /* 0x000fe20000000000 */
[----:B-1----:R-:W-:Y:S02]  /*21c0*/  SHF.L.U32 R0, R10, 0x1f, RZ ;  /* 0x0000001f0a007819 */ /* 0x002fe400000006ff */
[----:B------:R-:W-:Y:S02]  /*21d0*/  LEA R4, R11, UR13, 0x4 ;  /* 0x0000000d0b047c11 */ /* 0x000fe4000f8e20ff */
[----:B---3--:R-:W1:Y:S02]  /*21e0*/  SYNCS.PHASECHK.TRANS64.TRYWAIT P0, [R3+URZ+0x160], R0 ;  /* 0x00016000030075a7 */ /* 0x008e6400080011ff */
[----:B-1----:R-:W-:Y:S05]  /*21f0*/  @!P0 BRA `(.L_x_40) ;  /* 0x0000006c00588947 */ /* 0x002fea0003800000 */
.L_x_155:
[----:B------:R-:W3:Y:S01]  /*2200*/  LDS.128 R4, [R4+0x1f0] ;  /* 0x0001f00004047984 */ /* 0x000ee20000000c00 */
[----:B------:R-:W-:Y:S01]  /*2210*/  UISETP.GE.AND UP0, UPT, UR42, 0x1, UPT ;  /* 0x000000012a00788c */ /* 0x000fe2000bf06270 */
[----:B------:R-:W-:Y:S01]  /*2220*/  @!PT LDS RZ, [RZ] ;  /* 0x00000000fffff984 */ /* 0x000fe20000000800 */
[----:B------:R-:W-:Y:S01]  /*2230*/  @!PT LDS RZ, [RZ] ;  /* 0x00000000fffff984 */ /* 0x000fe20000000800 */
[----:B------:R-:W-:Y:S01]  /*2240*/  @!PT LDS RZ, [RZ] ;  /* 0x00000000fffff984 */ /* 0x000fe20000000800 */
[----:B------:R-:W-:Y:S01]  /*2250*/  @!PT LDS RZ, [RZ] ;  /* 0x00000000fffff984 */ /* 0x000fe20000000800 */
[----:B------:R4:W-:Y:S06]  /*2260*/  MEMBAR.ALL.CTA ;  /* 0x0000000000007992 */ /* 0x0009ec0000008000 */
[----:B----4-:R-:W4:Y:S01]  /*2270*/  FENCE.VIEW.ASYNC.S ;  /* 0x00000000000073c6 */ /* 0x010f220000000000 */
[----:B---3--:R-:W-:-:S13]  /*2280*/  LOP3.LUT P0, RZ, R6, 0x1, RZ, 0xc0, !PT ;  /* 0x0000000106ff7812 */ /* 0x008fda000780c0ff */
[----:B----4-:R-:W-:Y:S01]  /*2290*/  VOTEU.ANY UP1, P0 ;  /* 0x0000000000ff7886 */ /* 0x010fe20000020100 */
[----:B------:R-:W-:-:S13]  /*22a0*/  PLOP3.LUT P0, PT, PT, PT, UP1, 0x80, 0x8 ;  /* 0x000000000008781c */ /* 0x000fda0003f0f018 */
[----:B-1----:R-:W-:Y:S02]  /*22b0*/  @P0 LOP3.LUT R0, R5, 0xffff, RZ, 0xc0, !PT ;  /* 0x0000ffff05000812 */ /* 0x002fe400078ec0ff */
[----:B------:R-:W-:Y:S02]  /*22c0*/  @P0 MOV R2, R4 ;  /* 0x0000000400020202 */ /* 0x000fe40000000f00 */
[----:B------:R-:W-:Y:S01]  /*22d0*/  @P0 R2UR UR6, R0 ;  /* 0x00000000000602ca */ /* 0x000fe200000e0000 */
[----:B------:R-:W-:Y:S01]  /*22e0*/  VIADD R0, R3, 0x170 ;  /* 0x0000017003007836 */ /* 0x000fe20000000000 */
[----:B------:R-:W-:Y:S02]  /*22f0*/  @P0 SHF.R.U32.HI R4, RZ, 0x10, R5 ;  /* 0x00000010ff040819 */ /* 0x000fe40000011605 */
[----:B------:R-:W-:Y:S02]  /*2300*/  @P0 R2UR UR7, R2 ;  /* 0x00000000020702ca */ /* 0x000fe400000e0000 */
[----:B------:R-:W-:-:S02]  /*2310*/  PRMT R0, RZ, 0x654, R0 ;  /* 0x00000654ff007816 */ /* 0x000fc40000000000 */
[----:B------:R-:W-:Y:S02]  /*2320*/  @P0 R2UR UR4, R4 ;  /* 0x00000000040402ca */ /* 0x000fe400000e0000 */
[----:B------:R1:W-:Y:S03]  /*2330*/  SYNCS.ARRIVE.TRANS64.RED.A1T0 RZ, [R0+URZ], RZ ;  /* 0x000000ff00ff79a7 */ /* 0x0003e600081004ff */
[----:B------:R-:W-:-:S04]  /*2340*/  @UP1 UMOV UR27, UR6 ;  /* 0x00000006001b1c82 */ /* 0x000fc80008000000 */
[----:B------:R-:W-:-:S04]  /*2350*/  @UP1 UMOV UR37, UR7 ;  /* 0x0000000700251c82 */ /* 0x000fc80008000000 */
[----:B------:R-:W-:Y:S01]  /*2360*/  @UP1 UMOV UR36, UR4 ;  /* 0x0000000400241c82 */ /* 0x000fe20008000000 */
[----:B------:R-:W-:Y:S05]  /*2370*/  BRA.U !UP0, `(.L_x_41) ;  /* 0x0000000108d47547 */ /* 0x000fea000b800000 */
[----:B------:R-:W2:Y:S01]  /*2380*/  LDCU.128 UR16, c[0x0][0xb10] ;  /* 0x00016200ff1077ac */ /* 0x000ea20008000c00 */
[----:B------:R-:W3:Y:S01]  /*2390*/  LDCU UR12, c[0x0][0xb20] ;  /* 0x00016400ff0c77ac */ /* 0x000ee20008000800 */
[----:B------:R-:W4:Y:S01]  /*23a0*/  LDCU UR20, c[0x0][0xb0c] ;  /* 0x00016180ff1477ac */ /* 0x000f220008000800 */
[----:B------:R-:W1:Y:S01]  /*23b0*/  LDCU.64 UR8, c[0x0][0xb28] ;  /* 0x00016500ff0877ac */ /* 0x000e620008000a00 */
[----:B------:R-:W-:Y:S02]  /*23c0*/  UISETP.NE.AND UP3, UPT, UR42, 0x1, UPT ;  /* 0x000000012a00788c */ /* 0x000fe4000bf65270 */
[----:B--2---:R-:W-:Y:S02]  /*23d0*/  UIMAD.WIDE.U32 UR10, UR38, UR19, URZ ;  /* 0x00000013260a72a5 */ /* 0x004fe4000f8e00ff */
[----:B------:R-:W-:Y:S02]  /*23e0*/  UIMAD.WIDE.U32 UR6, UR39, UR16, URZ ;  /* 0x00000010270672a5 */ /* 0x000fe4000f8e00ff */
[----:B------:R-:W-:-:S02]  /*23f0*/  UISETP.NE.AND UP0, UPT, UR18, 0x1, UPT ;  /* 0x000000011200788c */ /* 0x000fc4000bf05270 */
[----:B------:R-:W-:Y:S01]  /*2400*/  UIMAD.WIDE.U32 UR22, UR27, UR19, URZ ;  /* 0x000000131b1672a5 */ /* 0x000fe2000f8e00ff */
[----:B------:R-:W-:Y:S02]  /*2410*/  UMOV UR10, UR11 ;  /* 0x0000000b000a7c82 */ /* 0x000fe40008000000 */
[----:B------:R-:W-:Y:S01]  /*2420*/  UMOV UR6, UR7 ;  /* 0x0000000700067c82 */ /* 0x000fe20008000000 */
[----:B---3--:R-:W-:Y:S02]  /*2430*/  USHF.R.U32.HI UR10, URZ, UR12, UR10 ;  /* 0x0000000cff0a7299 */ /* 0x008fe4000801160a */
[----:B------:R-:W-:Y:S02]  /*2440*/  USHF.R.U32.HI UR7, URZ, UR17, UR6 ;  /* 0x00000011ff077299 */ /* 0x000fe40008011606 */
[----:B----4-:R-:W-:Y:S02]  /*2450*/  UISETP.NE.AND UP2, UPT, UR20, 0x1, UPT ;  /* 0x000000011400788c */ /* 0x010fe4000bf45270 */
[----:B------:R-:W-:-:S02]  /*2460*/  USEL UR6, UR38, UR10, !UP0 ;  /* 0x0000000a26067287 */ /* 0x000fc4000c000000 */
[----:B------:R-:W-:Y:S02]  /*2470*/  USEL UR7, UR39, UR7, !UP2 ;  /* 0x0000000727077287 */ /* 0x000fe4000d000000 */
[----:B-1----:R-:W-:Y:S01]  /*2480*/  UIMAD.WIDE.U32 UR10, UR6, UR8, URZ ;  /* 0x00000008060a72a5 */ /* 0x002fe2000f8e00ff */
[----:B------:R-:W-:Y:S01]  /*2490*/  UMOV UR4, UR23 ;  /* 0x0000001700047c82 */ /* 0x000fe20008000000 */
[----:B------:R-:W-:Y:S02]  /*24a0*/  UIMAD.WIDE.U32 UR14, UR37, UR16, URZ ;  /* 0x00000010250e72a5 */ /* 0x000fe4000f8e00ff */
[----:B------:R-:W-:-:S03]  /*24b0*/  UIMAD.WIDE.U32 UR22, UR7, UR8, URZ ;  /* 0x00000008071672a5 */ /* 0x000fc6000f8e00ff */
[----:B------:R-:W-:Y:S01]  /*24c0*/  UMOV UR10, UR11 ;  /* 0x0000000b000a7c82 */ /* 0x000fe20008000000 */
[----:B------:R-:W-:Y:S02]  /*24d0*/  USHF.R.U32.HI UR4, URZ, UR12, UR4 ;  /* 0x0000000cff047299 */ /* 0x000fe40008011604 */
[----:B------:R-:W-:Y:S01]  /*24e0*/  @UP3 USHF.R.U32.HI UR6, URZ, UR9, UR10 ;  /* 0x00000009ff063299 */ /* 0x000fe2000801160a */
[----:B------:R-:W-:Y:S01]  /*24f0*/  UMOV UR14, UR15 ;  /* 0x0000000f000e7c82 */ /* 0x000fe20008000000 */
[----:B------:R-:W-:Y:S01]  /*2500*/  UMOV UR22, UR23 ;  /* 0x0000001700167c82 */ /* 0x000fe20008000000 */
[----:B------:R-:W-:Y:S02]  /*2510*/  USHF.R.U32.HI UR17, URZ, UR17, UR14 ;  /* 0x00000011ff117299 */ /* 0x000fe4000801160e */
[----:B------:R-:W-:Y:S02]  /*2520*/  USEL UR4, UR27, UR4, !UP0 ;  /* 0x000000041b047287 */ /* 0x000fe4000c000000 */
[----:B------:R-:W-:-:S02]  /*2530*/  @UP3 USHF.R.U32.HI UR7, URZ, UR9, UR22 ;  /* 0x00000009ff073299 */ /* 0x000fc40008011616 */
[----:B------:R-:W-:Y:S02]  /*2540*/  UIMAD UR10, UR42, UR6, URZ ;  /* 0x000000062a0a72a4 */ /* 0x000fe4000f8e02ff */
[----:B------:R-:W-:Y:S02]  /*2550*/  USEL UR6, UR37, UR17, !UP2 ;  /* 0x0000001125067287 */ /* 0x000fe4000d000000 */
[----:B------:R-:W-:Y:S02]  /*2560*/  UIMAD UR12, UR42, UR7, URZ ;  /* 0x000000072a0c72a4 */ /* 0x000fe4000f8e02ff */
[----:B------:R-:W-:Y:S02]  /*2570*/  UISETP.GE.AND UP0, UPT, UR4, UR10, UPT ;  /* 0x0000000a0400728c */ /* 0x000fe4000bf06270 */
[----:B------:R-:W-:Y:S02]  /*2580*/  UIMAD.WIDE.U32 UR10, UR4, UR8, URZ ;  /* 0x00000008040a72a5 */ /* 0x000fe4000f8e00ff */
[----:B------:R-:W-:-:S02]  /*2590*/  UISETP.GE.OR UP0, UPT, UR6, UR12, UP0 ;  /* 0x0000000c0600728c */ /* 0x000fc40008706670 */
[----:B------:R-:W-:Y:S02]  /*25a0*/  UIMAD.WIDE.U32 UR14, UR6, UR8, URZ ;  /* 0x00000008060e72a5 */ /* 0x000fe4000f8e00ff */
[----:B------:R-:W-:Y:S01]  /*25b0*/  UIADD3 UR12, UPT, UPT, -UR6, URZ, URZ ;  /* 0x000000ff060c7290 */ /* 0x000fe2000fffe1ff */
[----:B------:R-:W-:Y:S01]  /*25c0*/  UMOV UR10, UR11 ;  /* 0x0000000b000a7c82 */ /* 0x000fe20008000000 */
[----:B------:R-:W-:Y:S02]  /*25d0*/  UIADD3 UR11, UPT, UPT, -UR4, URZ, URZ ;  /* 0x000000ff040b7290 */ /* 0x000fe4000fffe1ff */
[----:B------:R-:W-:-:S03]  /*25e0*/  USHF.R.U32.HI UR10, URZ, UR9, UR10 ;  /* 0x00000009ff0a7299 */ /* 0x000fc6000801160a */
[----:B------:R-:W-:Y:S01]  /*25f0*/  @!UP0 UMOV UR8, UR15 ;  /* 0x0000000f00088c82 */ /* 0x000fe20008000000 */
[----:B------:R-:W-:Y:S02]  /*2600*/  UIMAD UR11, UR18, UR11, UR27 ;  /* 0x0000000b120b72a4 */ /* 0x000fe4000f8e021b */
[----:B------:R-:W-:Y:S02]  /*2610*/  USEL UR10, UR4, UR10, !UP3 ;  /* 0x0000000a040a7287 */ /* 0x000fe4000d800000 */
[----:B------:R-:W-:Y:S02]  /*2620*/  @!UP0 USHF.R.U32.HI UR8, URZ, UR9, UR8 ;  /* 0x00000009ff088299 */ /* 0x000fe40008011608 */
[----:B------:R-:W-:Y:S02]  /*2630*/  UIADD3 UR9, UPT, UPT, -UR10, URZ, URZ ;  /* 0x000000ff0a097290 */ /* 0x000fe4000fffe1ff */
[----:B------:R-:W-:Y:S02]  /*2640*/  @!UP0 USEL UR8, UR6, UR8, !UP3 ;  /* 0x0000000806088287 */ /* 0x000fe4000d800000 */
[----:B------:R-:W-:-:S02]  /*2650*/  UIMAD UR9, UR42, UR9, UR4 ;  /* 0x000000092a0972a4 */ /* 0x000fc4000f8e0204 */
[----:B------:R-:W-:Y:S02]  /*2660*/  @!UP0 UIADD3 UR10, UPT, UPT, UR10, -UR8, URZ ;  /* 0x800000080a0a8290 */ /* 0x000fe4000fffe0ff */
[----:B------:R-:W-:Y:S02]  /*2670*/  @!UP0 UIMAD UR8, UR9, UR7, UR8 ;  /* 0x00000007090882a4 */ /* 0x000fe4000f8e0208 */
[----:B------:R-:W-:Y:S02]  /*2680*/  @!UP0 UIMAD UR4, UR42, UR10, UR6 ;  /* 0x0000000a2a0482a4 */ /* 0x000fe4000f8e0206 */
[----:B------:R-:W-:Y:S02]  /*2690*/  UIMAD UR7, UR20, UR12, UR37 ;  /* 0x0000000c140772a4 */ /* 0x000fe4000f8e0225 */
[----:B------:R-:W-:Y:S01]  /*26a0*/  UIMAD UR27, UR4, UR18, UR11 ;  /* 0x00000012041b72a4 */ /* 0x000fe2000f8e020b */
[----:B------:R-:W-:Y:S02]  /*26b0*/  @!UP0 UMOV UR6, UR8 ;  /* 0x0000000800068c82 */ /* 0x000fe40008000000 */
[----:B------:R-:W-:-:S12]  /*26c0*/  UIMAD UR37, UR6, UR20, UR7 ;  /* 0x00000014062572a4 */ /* 0x000fd8000f8e0207 */
.L_x_41:
[----:B------:R-:W3:Y:S02]  /*26d0*/  LDCU UR4, c[0x0][0xb30] ;  /* 0x00016600ff0477ac */ /* 0x000ee40008000800 */
[----:B---3--:R-:W-:-:S09]  /*26e0*/  UISETP.NE.AND UP0, UPT, UR4, 0x1, UPT ;  /* 0x000000010400788c */ /* 0x008fd2000bf05270 */
[----:B------:R-:W-:Y:S05]  /*26f0*/  BRA.U UP0, `(.L_x_42) ;  /* 0x0000000100447547 */ /* 0x000fea000b800000 */
[----:B------:R-:W3:Y:S01]  /*2700*/  LDCU.128 UR16, c[0x0][0xb10] ;  /* 0x00016200ff1077ac */ /* 0x000ee20008000c00 */
[----:B------:R-:W4:Y:S01]  /*2710*/  LDCU UR10, c[0x0][0xb0c] ;  /* 0x00016180ff0a77ac */ /* 0x000f220008000800 */
[----:B------:R-:W1:Y:S01]  /*2720*/  LDCU UR11, c[0x0][0xb20] ;  /* 0x00016400ff0b77ac */ /* 0x000e620008000800 */
[----:B---3--:R-:W-:Y:S02]  /*2730*/  UIMAD.WIDE.U32 UR8, UR37, UR16, URZ ;  /* 0x00000010250872a5 */ /* 0x008fe4000f8e00ff */
[----:B------:R-:W-:Y:S02]  /*2740*/  UIMAD.WIDE.U32 UR6, UR27, UR19, URZ ;  /* 0x000000131b0672a5 */ /* 0x000fe4000f8e00ff */
[----:B----4-:R-:W-:Y:S02]  /*2750*/  UISETP.NE.AND UP2, UPT, UR10, 0x1, UPT ;  /* 0x000000010a00788c */ /* 0x010fe4000bf45270 */
[----:B------:R-:W-:Y:S01]  /*2760*/  UISETP.NE.AND UP0, UPT, UR18, 0x1, UPT ;  /* 0x000000011200788c */ /* 0x000fe2000bf05270 */
[----:B------:R-:W-:-:S02]  /*2770*/  UMOV UR8, UR9 ;  /* 0x0000000900087c82 */ /* 0x000fc40008000000 */
[----:B------:R-:W-:Y:S01]  /*2780*/  UMOV UR4, UR7 ;  /* 0x0000000700047c82 */ /* 0x000fe20008000000 */
[----:B------:R-:W-:Y:S02]  /*2790*/  USHF.R.U32.HI UR17, URZ, UR17, UR8 ;  /* 0x00000011ff117299 */ /* 0x000fe40008011608 */
[----:B-1----:R-:W-:Y:S02]  /*27a0*/  USHF.R.U32.HI UR4, URZ, UR11, UR4 ;  /* 0x0000000bff047299 */ /* 0x002fe40008011604 */
[----:B------:R-:W-:Y:S02]  /*27b0*/  USEL UR6, UR37, UR17, !UP2 ;  /* 0x0000001125067287 */ /* 0x000fe4000d000000 */
[----:B------:R-:W-:-:S04]  /*27c0*/  USEL UR4, UR27, UR4, !UP0 ;  /* 0x000000041b047287 */ /* 0x000fc8000c000000 */
[----:B------:R-:W-:Y:S02]  /*27d0*/  UIADD3 UR7, UPT, UPT, UR6, -UR4, URZ ;  /* 0x8000000406077290 */ /* 0x000fe4000fffe0ff */
[----:B------:R-:W-:Y:S02]  /*27e0*/  UIADD3 UR4, UPT, UPT, -UR6, UR4, URZ ;  /* 0x0000000406047290 */ /* 0x000fe4000fffe1ff */
[----:B------:R-:W-:Y:S02]  /*27f0*/  UIMAD UR27, UR7, UR18, UR27 ;  /* 0x00000012071b72a4 */ /* 0x000fe4000f8e021b */
[----:B------:R-:W-:-:S12]  /*2800*/  UIMAD UR37, UR4, UR10, UR37 ;  /* 0x0000000a042572a4 */ /* 0x000fd8000f8e0225 */
.L_x_42:
[----:B------:R-:W-:Y:S01]  /*2810*/  VIADD R11, R11, 0x1 ;  /* 0x000000010b0b7836 */ /* 0x000fe20000000000 */
[----:B------:R-:W-:Y:S02]  /*2820*/  R2UR UR6, R48 ;  /* 0x00000000300672ca */ /* 0x000fe400000e0000 */
[----:B------:R-:W-:Y:S02]  /*2830*/  R2UR UR4, R47 ;  /* 0x000000002f0472ca */ /* 0x000fe400000e0000 */
[C---:B------:R-:W-:Y:S02]  /*2840*/  ISETP.NE.AND P0, PT, R11.reuse, 0x2, PT ;  /* 0x000000020b00780c */ /* 0x040fe40003f05270 */
[----:B------:R-:W-:Y:S02]  /*2850*/  PLOP3.LUT P1, PT, PT, PT, PT, 0x80, 0x8 ;  /* 0x000000000008781c */ /* 0x000fe40003f2f070 */
[----:B-1----:R-:W-:Y:S02]  /*2860*/  SEL R0, RZ, 0x1, P0 ;  /* 0x00000001ff007807 */ /* 0x002fe40000000000 */
[----:B------:R-:W-:-:S02]  /*2870*/  SEL R11, R11, RZ, P0 ;  /* 0x000000ff0b0b7207 */ /* 0x000fc40000000000 */
[----:B------:R-:W-:Y:S01]  /*2880*/  LOP3.LUT R10, R10, R0, RZ, 0x3c, !PT ;  /* 0x000000000a0a7212 */ /* 0x000fe200078e3cff */
[----:B------:R-:W-:Y:S02]  /*2890*/  UIADD3 UR30, UPT, UPT, UR37, UR6, URZ ;  /* 0x00000006251e7290 */ /* 0x000fe4000fffe0ff */
[----:B------:R-:W-:Y:S01]  /*28a0*/  UIADD3 UR31, UPT, UPT, UR27, UR4, URZ ;  /* 0x000000041b1f7290 */ /* 0x000fe2000fffe0ff */
[----:B------:R-:W-:Y:S11]  /*28b0*/  BRA.U UP1, `(.L_x_43) ;  /* 0xfffffff101587547 */ /* 0x000ff6000b83ffff */
[----:B------:R-:W-:Y:S01]  /*28c0*/  UIADD3 UR13, UPT, UPT, UR13, 0x88, URZ ;  /* 0x000000880d0d7890 */ /* 0x000fe2000fffe0ff */
[----:B------:R-:W-:-:S03]  /*28d0*/  SHF.L.U32 R2, R12, 0x1f, RZ ;  /* 0x0000001f0c027819 */ /* 0x000fc600000006ff */
[----:B------:R-:W-:-:S09]  /*28e0*/  ULEA UR4, UR5, UR13, 0x3 ;  /* 0x0000000d05047291 */ /* 0x000fd2000f8e18ff */
[----:B------:R-:W1:Y:S02]  /*28f0*/  SYNCS.PHASECHK.TRANS64.TRYWAIT P0, [UR4], R2 ;  /* 0x00000002ff0075a7 */ /* 0x000e640008001104 */
[----:B-1----:R-:W-:Y:S05]  /*2900*/  @!P0 BRA `(.L_x_44) ;  /* 0x0000006400a88947 */ /* 0x002fea0003800000 */
.L_x_157:
[----:B------:R-:W-:-:S04]  /*2910*/  UIADD3 UR4, UPT, UPT, UR5, 0x1, URZ ;  /* 0x0000000105047890 */ /* 0x000fc8000fffe0ff */
[----:B------:R-:W-:-:S04]  /*2920*/  UISETP.NE.AND UP0, UPT, UR4, 0x11, UPT ;  /* 0x000000110400788c */ /* 0x000fc8000bf05270 */
[----:B------:R-:W-:Y:S02]  /*2930*/  USEL UR6, URZ, 0x1, UP0 ;  /* 0x00000001ff067887 */ /* 0x000fe40008000000 */
[----:B------:R-:W-:-:S04]  /*2940*/  USEL UR4, UR4, URZ, UP0 ;  /* 0x000000ff04047287 */ /* 0x000fc80008000000 */
[----:B------:R-:W-:Y:S01]  /*2950*/  ULEA UR5, UR4, UR13, 0x3 ;  /* 0x0000000d04057291 */ /* 0x000fe2000f8e18ff */
[----:B-1----:R-:W-:-:S04]  /*2960*/  LOP3.LUT R2, R12, UR6, RZ, 0x3c, !PT ;  /* 0x000000060c027c12 */ /* 0x002fc8000f8e3cff */
[----:B------:R-:W-:-:S04]  /*2970*/  SHF.L.U32 R3, R2, 0x1f, RZ ;  /* 0x0000001f02037819 */ /* 0x000fc800000006ff */
[----:B------:R-:W1:Y:S02]  /*2980*/  SYNCS.PHASECHK.TRANS64.TRYWAIT P0, [UR5], R3 ;  /* 0x00000003ff0075a7 */ /* 0x000e640008001105 */
[----:B-1----:R-:W-:Y:S05]  /*2990*/  @!P0 BRA `(.L_x_45) ;  /* 0x00000064009c8947 */ /* 0x002fea0003800000 */
.L_x_159:
[----:B------:R-:W-:-:S04]  /*29a0*/  UIADD3 UR4, UPT, UPT, UR4, 0x1, URZ ;  /* 0x0000000104047890 */ /* 0x000fc8000fffe0ff */
[----:B------:R-:W-:-:S04]  /*29b0*/  UISETP.NE.AND UP0, UPT, UR4, 0x11, UPT ;  /* 0x000000110400788c */ /* 0x000fc8000bf05270 */
[----:B------:R-:W-:Y:S02]  /*29c0*/  USEL UR6, URZ, 0x1, UP0 ;  /* 0x00000001ff067887 */ /* 0x000fe40008000000 */
[----:B------:R-:W-:-:S04]  /*29d0*/  USEL UR4, UR4, URZ, UP0 ;  /* 0x000000ff04047287 */ /* 0x000fc80008000000 */
[----:B------:R-:W-:Y:S01]  /*29e0*/  ULEA UR5, UR4, UR13, 0x3 ;  /* 0x0000000d04057291 */ /* 0x000fe2000f8e18ff */
[----:B------:R-:W-:-:S04]  /*29f0*/  LOP3.LUT R2, R2, UR6, RZ, 0x3c, !PT ;  /* 0x0000000602027c12 */ /* 0x000fc8000f8e3cff */
[----:B-1----:R-:W-:-:S04]  /*2a00*/  SHF.L.U32 R3, R2, 0x1f, RZ ;  /* 0x0000001f02037819 */ /* 0x002fc800000006ff */
[----:B------:R-:W1:Y:S02]  /*2a10*/  SYNCS.PHASECHK.TRANS64.TRYWAIT P0, [UR5], R3 ;  /* 0x00000003ff0075a7 */ /* 0x000e640008001105 */
[----:B-1----:R-:W-:Y:S05]  /*2a20*/  @!P0 BRA `(.L_x_46) ;  /* 0x0000006400908947 */ /* 0x002fea0003800000 */
.L_x_161:
        /* <DEDUP_REMOVED lines=9> */
.L_x_163:
        /* <DEDUP_REMOVED lines=9> */
.L_x_165:
        /* <DEDUP_REMOVED lines=9> */
.L_x_167:
        /* <DEDUP_REMOVED lines=9> */
.L_x_169:
        /* <DEDUP_REMOVED lines=9> */
.L_x_171:
        /* <DEDUP_REMOVED lines=9> */
.L_x_173:
        /* <DEDUP_REMOVED lines=9> */
.L_x_175:
        /* <DEDUP_REMOVED lines=9> */
.L_x_177:
        /* <DEDUP_REMOVED lines=9> */
.L_x_179:
        /* <DEDUP_REMOVED lines=9> */
.L_x_181:
        /* <DEDUP_REMOVED lines=9> */
.L_x_183:
        /* <DEDUP_REMOVED lines=9> */
.L_x_185:
        /* <DEDUP_REMOVED lines=9> */
.L_x_187:
[----:B------:R-:W-:-:S04]  /*3180*/  UIADD3 UR4, UPT, UPT, UR4, 0x1, URZ ;  /* 0x0000000104047890 */ /* 0x000fc8000fffe0ff */
[----:B------:R-:W-:-:S04]  /*3190*/  UISETP.NE.AND UP0, UPT, UR4, 0x11, UPT ;  /* 0x000000110400788c */ /* 0x000fc8000bf05270 */
[----:B------:R-:W-:Y:S02]  /*31a0*/  USEL UR5, URZ, 0x1, UP0 ;  /* 0x00000001ff057887 */ /* 0x000fe40008000000 */
[----:B------:R-:W-:-:S04]  /*31b0*/  USEL UR4, UR4, URZ, UP0 ;  /* 0x000000ff04047287 */ /* 0x000fc80008000000 */
[----:B------:R-:W-:Y:S01]  /*31c0*/  ULEA UR4, UR4, UR13, 0x3 ;  /* 0x0000000d04047291 */ /* 0x000fe2000f8e18ff */
[----:B------:R-:W-:-:S04]  /*31d0*/  LOP3.LUT R2, R2, UR5, RZ, 0x3c, !PT ;  /* 0x0000000502027c12 */ /* 0x000fc8000f8e3cff */
[----:B------:R-:W-:Y:S01]  /*31e0*/  SHF.L.U32 R2, R2, 0x1f, RZ ;  /* 0x0000001f02027819 */ /* 0x000fe200000006ff */
[----:B-1----:R-:W-:-:S07]  /*31f0*/  IMAD.U32 R0, RZ, RZ, UR4 ;  /* 0x00000004ff007e24 */ /* 0x002fce000f8e00ff */
.L_x_60:
[----:B-1----:R1:W3:Y:S02]  /*3200*/  SYNCS.PHASECHK.TRANS64.TRYWAIT P0, [R0+URZ], R2 ;  /* 0x00000002000075a7 */ /* 0x0022e400080011ff */
[----:B---3--:R-:W-:Y:S05]  /*3210*/  @!P0 NANOSLEEP.SYNCS 0x989680 ;  /* 0x009896800000895d */ /* 0x008fea0003900000 */
[----:B------:R-:W3:Y:S02]  /*3220*/  @!P0 SYNCS.PHASECHK.TRANS64 P0, [R0+URZ], R2 ;  /* 0x00000002000085a7 */ /* 0x000ee400080010ff */
[----:B--23--:R-:W-:Y:S05]  /*3230*/  @P0 EXIT ;  /* 0x000000000000094d */ /* 0x00cfea0003800000 */
[----:B------:R-:W-:Y:S05]  /*3240*/  BRA `(.L_x_60) ;  /* 0xfffffffc00ec7947 */ /* 0x000fea000383ffff */
.L_x_23:
[----:B------:R-:W2:Y:S02]  /*3250*/  S2UR UR4, SR_CgaCtaId ;  /* 0x00000000000479c3 */ /* 0x000ea40000008800 */
[----:B--2---:R-:W-:-:S04]  /*3260*/  UISETP.NE.AND UP0, UPT, UR4, URZ, UPT ;  /* 0x000000ff0400728c */ /* 0x004fc8000bf05270 */
[----:B------:R-:W-:-:S09]  /*3270*/  UISETP.NE.OR UP0, UPT, UR18, 0x1, UP0 ;  /* 0x000000011200788c */ /* 0x000fd20008705670 */
[----:B------:R-:W-:Y:S05]  /*3280*/  BRA.U UP0, `(.L_x_61) ;  /* 0x00000005004c7547 */ /* 0x000fea000b800000 */
[----:B------:R-:W2:Y:S01]  /*3290*/  S2UR UR5, SR_CgaCtaId ;  /* 0x00000000000579c3 */ /* 0x000ea20000008800 */
[----:B------:R-:W-:Y:S01]  /*32a0*/  UMOV UR4, 0x400 ;  /* 0x0000040000047882 */ /* 0x000fe20000000000 */
[----:B------:R-:W-:Y:S01]  /*32b0*/  ISETP.GE.U32.AND P2, PT, R0, 0x2, PT ;  /* 0x000000020000780c */ /* 0x000fe20003f46070 */
[----:B------:R-:W-:Y:S01]  /*32c0*/  IMAD.MOV.U32 R12, RZ, RZ, 0x1 ;  /* 0x00000001ff0c7424 */ /* 0x000fe200078e00ff */
[----:B------:R-:W-:Y:S02]  /*32d0*/  CS2R R10, SRZ ;  /* 0x00000000000a7805 */ /* 0x000fe4000001ff00 */
[----:B------:R-:W-:Y:S01]  /*32e0*/  CS2R R8, SRZ ;  /* 0x0000000000087805 */ /* 0x000fe2000001ff00 */
[----:B--2---:R-:W-:-:S03]  /*32f0*/  ULEA UR6, UR5, UR4, 0x18 ;  /* 0x0000000405067291 */ /* 0x004fc6000f8ec0ff */
[----:B------:R-:W-:-:S09]  /*3300*/  UMOV UR5, URZ ;  /* 0x000000ff00057c82 */ /* 0x000fd20008000000 */
.L_x_65:
[----:B------:R-:W-:Y:S02]  /*3310*/  LEA R2, R8, UR6, 0x3 ;  /* 0x0000000608027c11 */ /* 0x000fe4000f8e18ff */
[----:B------:R-:W-:-:S03]  /*3320*/  SHF.L.U32 R4, R9, 0x1f, RZ ;  /* 0x0000001f09047819 */ /* 0x000fc600000006ff */
[----:B------:R-:W-:Y:S01]  /*3330*/  VIADD R5, R2, 0x1d0 ;  /* 0x000001d002057836 */ /* 0x000fe20000000000 */
[----:B------:R-:W2:Y:S02]  /*3340*/  SYNCS.PHASECHK.TRANS64.TRYWAIT P0, [R2+URZ+0x1c0], R4 ;  /* 0x0001c004020075a7 */ /* 0x000ea400080011ff */
[----:B--2---:R-:W-:Y:S05]  /*3350*/  @!P0 BRA `(.L_x_62) ;  /* 0x0000006000948947 */ /* 0x004fea0003800000 */
.L_x_188:
[----:B------:R-:W-:Y:S01]  /*3360*/  ULEA UR4, UR5, UR6, 0x3 ;  /* 0x0000000605047291 */ /* 0x000fe2000f8e18ff */
[----:B--2---:R-:W-:Y:S01]  /*3370*/  PRMT R2, RZ, 0x654, R5 ;  /* 0x00000654ff027816 */ /* 0x004fe20000000005 */
[----:B------:R-:W-:Y:S01]  /*3380*/  @!P2 IMAD.MOV.U32 R4, RZ, RZ, 0x10 ;  /* 0x00000010ff04a424 */ /* 0x000fe200078e00ff */
[----:B------:R-:W-:Y:S01]  /*3390*/  SHF.L.U32 R5, R12, 0x1f, RZ ;  /* 0x0000001f0c057819 */ /* 0x000fe200000006ff */
[----:B------:R-:W-:Y:S01]  /*33a0*/  UIADD3 UR7, UPT, UPT, UR4, 0x160, URZ ;  /* 0x0000016004077890 */ /* 0x000fe2000fffe0ff */
[----:B------:R2:W-:Y:S05]  /*33b0*/  SYNCS.ARRIVE.TRANS64.RED.A1T0 RZ, [R2+URZ], RZ ;  /* 0x000000ff02ff79a7 */ /* 0x0005ea00081004ff */
[----:B------:R-:W-:Y:S01]  /*33c0*/  IMAD.U32 R6, RZ, RZ, UR7 ;  /* 0x00000007ff067e24 */ /* 0x000fe2000f8e00ff */
[----:B------:R-:W3:Y:S04]  /*33d0*/  SYNCS.PHASECHK.TRANS64.TRYWAIT P0, [UR4+0x170], R5 ;  /* 0x00017005ff0075a7 */ /* 0x000ee80008001104 */
[----:B------:R-:W-:Y:S01]  /*33e0*/  PRMT R6, R0, 0x654, R6 ;  /* 0x0000065400067816 */ /* 0x000fe20000000006 */
[----:B--23--:R-:W-:Y:S06]  /*33f0*/  @!P0 BRA `(.L_x_63) ;  /* 0x0000006000808947 */ /* 0x00cfec0003800000 */
.L_x_190:
[----:B------:R-:W-:Y:S01]  /*3400*/  ULEA UR8, UR5, UR6, 0x4 ;  /* 0x0000000605087291 */ /* 0x000fe2000f8e20ff */
[----:B------:R-:W-:Y:S01]  /*3410*/  SEL R3, R6, R3, !P2 ;  /* 0x0000000306037207 */ /* 0x000fe20005000000 */
[----:B------:R-:W-:Y:S01]  /*3420*/  UIADD3 UR9, UPT, UPT, UR4, 0x160, URZ ;  /* 0x0000016004097890 */ /* 0x000fe2000fffe0ff */
[----:B--2---:R-:W-:Y:S01]  /*3430*/  LEA R2, R11, UR6, 0x3 ;  /* 0x000000060b027c11 */ /* 0x004fe2000f8e18ff */
[----:B------:R-:W-:Y:S01]  /*3440*/  UIADD3 UR8, UPT, UPT, UR8, 0x1f0, URZ ;  /* 0x000001f008087890 */ /* 0x000fe2000fffe0ff */
[----:B------:R2:W-:Y:S01]  /*3450*/  @!P2 SYNCS.ARRIVE.TRANS64.RED RZ, [R3+URZ], R4 ;  /* 0x0000000403ffa9a7 */ /* 0x0005e200080004ff */
[----:B------:R-:W-:Y:S01]  /*3460*/  UIADD3 UR4, UPT, UPT, UR5, 0x1, URZ ;  /* 0x0000000105047890 */ /* 0x000fe2000fffe0ff */
[----:B------:R-:W-:-:S03]  /*3470*/  VIADD R8, R8, 0x1 ;  /* 0x0000000108087836 */ /* 0x000fc60000000000 */
[----:B------:R-:W-:Y:S02]  /*3480*/  UISETP.NE.AND UP0, UPT, UR4, 0x2, UPT ;  /* 0x000000020400788c */ /* 0x000fe4000bf05270 */
[----:B------:R-:W-:Y:S01]  /*3490*/  ISETP.NE.AND P0, PT, R8, 0x2, PT ;  /* 0x000000020800780c */ /* 0x000fe20003f05270 */
[----:B------:R-:W-:Y:S06]  /*34a0*/  UGETNEXTWORKID.BROADCAST [UR8], [UR9] ;  /* 0x00000000080073ca */ /* 0x000fec0008000100 */
[----:B------:R-:W-:Y:S02]  /*34b0*/  USEL UR7, URZ, 0x1, UP0 ;  /* 0x00000001ff077887 */ /* 0x000fe40008000000 */
[----:B------:R-:W-:-:S04]  /*34c0*/  USEL UR5, UR4, URZ, UP0 ;  /* 0x000000ff04057287 */ /* 0x000fc80008000000 */
[----:B------:R-:W-:Y:S02]  /*34d0*/  LOP3.LUT R12, R12, UR7, RZ, 0x3c, !PT ;  /* 0x000000070c0c7c12 */ /* 0x000fe4000f8e3cff */
[----:B--2---:R-:W-:-:S04]  /*34e0*/  SHF.L.U32 R4, R10, 0x1f, RZ ;  /* 0x0000001f0a047819 */ /* 0x004fc800000006ff */
[----:B------:R-:W2:Y:S02]  /*34f0*/  SYNCS.PHASECHK.TRANS64.TRYWAIT P1, [R2+URZ+0x160], R4 ;  /* 0x00016004020075a7 */ /* 0x000ea400080211ff */
[----:B--2---:R-:W-:Y:S05]  /*3500*/  @!P1 BRA `(.L_x_64) ;  /* 0x0000006000549947 */ /* 0x004fea0003800000 */
.L_x_191:
[C---:B--2---:R-:W-:Y:S01]  /*3510*/  LEA R4, R11.reuse, UR6, 0x4 ;  /* 0x000000060b047c11 */ /* 0x044fe2000f8e20ff */
[----:B------:R-:W-:Y:S01]  /*3520*/  VIADD R2, R2, 0x170 ;  /* 0x0000017002027836 */ /* 0x000fe20000000000 */
[----:B------:R-:W-:Y:S01]  /*3530*/  SEL R8, R8, RZ, P0 ;  /* 0x000000ff08087207 */ /* 0x000fe20000000000 */
[----:B------:R-:W-:-:S03]  /*3540*/  VIADD R11, R11, 0x1 ;  /* 0x000000010b0b7836 */ /* 0x000fc60000000000 */
[----:B------:R-:W2:Y:S01]  /*3550*/  LDS.128 R4, [R4+0x1f0] ;  /* 0x0001f00004047984 */ /* 0x000ea20000000c00 */
[----:B------:R-:W-:Y:S02]  /*3560*/  PRMT R2, RZ, 0x654, R2 ;  /* 0x00000654ff027816 */ /* 0x000fe40000000002 */
[C---:B------:R-:W-:Y:S01]  /*3570*/  ISETP.NE.AND P1, PT, R11.reuse, 0x2, PT ;  /* 0x000000020b00780c */ /* 0x040fe20003f25270 */
[----:B------:R-:W-:Y:S01]  /*3580*/  @!PT LDS RZ, [RZ] ;  /* 0x00000000fffff984 */ /* 0x000fe20000000800 */
[----:B------:R-:W-:Y:S01]  /*3590*/  @!PT LDS RZ, [RZ] ;  /* 0x00000000fffff984 */ /* 0x000fe20000000800 */
[----:B------:R-:W-:Y:S01]  /*35a0*/  @!PT LDS RZ, [RZ] ;  /* 0x00000000fffff984 */ /* 0x000fe20000000800 */
[----:B------:R-:W-:Y:S01]  /*35b0*/  @!PT LDS RZ, [RZ] ;  /* 0x00000000fffff984 */ /* 0x000fe20000000800 */
[----:B------:R3:W-:Y:S06]  /*35c0*/  MEMBAR.ALL.CTA ;  /* 0x0000000000007992 */ /* 0x0007ec0000008000 */
[----:B---3--:R-:W3:Y:S01]  /*35d0*/  FENCE.VIEW.ASYNC.S ;  /* 0x00000000000073c6 */ /* 0x008ee20000000000 */
[----:B------:R-:W-:Y:S01]  /*35e0*/  SEL R11, R11, RZ, P1 ;  /* 0x000000ff0b0b7207 */ /* 0x000fe20000800000 */
[----:B---3--:R3:W-:Y:S01]  /*35f0*/  SYNCS.ARRIVE.TRANS64.RED.A1T0 RZ, [R2+URZ], RZ ;  /* 0x000000ff02ff79a7 */ /* 0x0087e200081004ff */
[----:B--2---:R-:W-:-:S02]  /*3600*/  LOP3.LUT P3, RZ, R6, 0x1, RZ, 0xc0, !PT ;  /* 0x0000000106ff7812 */ /* 0x004fc4000786c0ff */
[----:B------:R-:W-:-:S04]  /*3610*/  SEL R4, RZ, 0x1, P1 ;  /* 0x00000001ff047807 */ /* 0x000fc80000800000 */
[----:B------:R-:W-:Y:S02]  /*3620*/  LOP3.LUT R10, R10, R4, RZ, 0x3c, !PT ;  /* 0x000000040a0a7212 */ /* 0x000fe400078e3cff */
[----:B---3--:R-:W-:-:S04]  /*3630*/  SEL R2, RZ, 0x1, P0 ;  /* 0x00000001ff027807 */ /* 0x008fc80000000000 */
[----:B------:R-:W-:Y:S01]  /*3640*/  LOP3.LUT R9, R9, R2, RZ, 0x3c, !PT ;  /* 0x0000000209097212 */ /* 0x000fe200078e3cff */
[----:B------:R-:W-:Y:S06]  /*3650*/  @P3 BRA `(.L_x_65) ;  /* 0xfffffffc002c3947 */ /* 0x000fec000383ffff */
[----:B------:R-:W-:Y:S01]  /*3660*/  ULEA UR4, UR5, UR6, 0x3 ;  /* 0x0000000605047291 */ /* 0x000fe2000f8e18ff */
[----:B------:R-:W-:-:S08]  /*3670*/  SHF.L.U32 R2, R12, 0x1f, RZ ;  /* 0x0000001f0c027819 */ /* 0x000fd000000006ff */
[----:B------:R-:W2:Y:S02]  /*3680*/  SYNCS.PHASECHK.TRANS64 P0, [UR4+0x170], R2 ;  /* 0x00017002ff0075a7 */ /* 0x000ea40008001004 */
[----:B--2---:R-:W-:Y:S05]  /*3690*/  @P0 BRA `(.L_x_66) ;  /* 0x0000000000080947 */ /* 0x004fea0003800000 */
[----:B------:R-:W2:Y:S02]  /*36a0*/  SYNCS.PHASECHK.TRANS64.TRYWAIT P0, [UR4+0x170], R2 ;  /* 0x00017002ff0075a7 */ /* 0x000ea40008001104 */
[----:B--2---:R-:W-:Y:S05]  /*36b0*/  @!P0 BRA `(.L_x_67) ;  /* 0x0000005c00fc8947 */ /* 0x004fea0003800000 */
.L_x_66:
[----:B------:R-:W-:-:S04]  /*36c0*/  UIADD3 UR7, UPT, UPT, UR5, 0x1, URZ ;  /* 0x0000000105077890 */ /* 0x000fc8000fffe0ff */
[----:B------:R-:W-:-:S04]  /*36d0*/  UISETP.NE.AND UP0, UPT, UR7, 0x2, UPT ;  /* 0x000000020700788c */ /* 0x000fc8000bf05270 */
[----:B------:R-:W-:Y:S02]  /*36e0*/  USEL UR8, URZ, 0x1, UP0 ;  /* 0x00000001ff087887 */ /* 0x000fe40008000000 */
[----:B------:R-:W-:-:S04]  /*36f0*/  USEL UR7, UR7, URZ, UP0 ;  /* 0x000000ff07077287 */ /* 0x000fc80008000000 */
[----:B------:R-:W-:Y:S01]  /*3700*/  ULEA UR7, UR7, UR6, 0x3 ;  /* 0x0000000607077291 */ /* 0x000fe2000f8e18ff */
[----:B--2---:R-:W-:-:S04]  /*3710*/  LOP3.LUT R2, R12, UR8, RZ, 0x3c, !PT ;  /* 0x000000080c027c12 */ /* 0x004fc8000f8e3cff */
[----:B------:R-:W-:-:S04]  /*3720*/  SHF.L.U32 R0, R2, 0x1f, RZ ;  /* 0x0000001f02007819 */ /* 0x000fc800000006ff */
[----:B------:R-:W2:Y:S02]  /*3730*/  SYNCS.PHASECHK.TRANS64 P0, [UR7+0x170], R0 ;  /* 0x00017000ff0075a7 */ /* 0x000ea40008001007 */
[----:B-12---:R-:W-:Y:S05]  /*3740*/  @P0 EXIT ;  /* 0x000000000000094d */ /* 0x006fea0003800000 */
[----:B------:R-:W-:Y:S02]  /*3750*/  SHF.L.U32 R2, R2, 0x1f, RZ ;  /* 0x0000001f02027819 */ /* 0x000fe400000006ff */
[----:B------:R-:W-:-:S07]  /*3760*/  MOV R0, UR7 ;  /* 0x0000000700007c02 */ /* 0x000fce0008000f00 */
.L_x_68:
[----:B-1----:R1:W2:Y:S02]  /*3770*/  SYNCS.PHASECHK.TRANS64.TRYWAIT P0, [R0+URZ+0x170], R2 ;  /* 0x00017002000075a7 */ /* 0x0022a400080011ff */
[----:B--2---:R-:W-:Y:S05]  /*3780*/  @!P0 NANOSLEEP.SYNCS 0x989680 ;  /* 0x009896800000895d */ /* 0x004fea0003900000 */
[----:B------:R-:W2:Y:S02]  /*3790*/  @!P0 SYNCS.PHASECHK.TRANS64 P0, [R0+URZ+0x170], R2 ;  /* 0x00017002000085a7 */ /* 0x000ea400080010ff */
[----:B--2---:R-:W-:Y:S05]  /*37a0*/  @P0 EXIT ;  /* 0x000000000000094d */ /* 0x004fea0003800000 */
[----:B------:R-:W-:Y:S05]  /*37b0*/  BRA `(.L_x_68) ;  /* 0xfffffffc00ec7947 */ /* 0x000fea000383ffff */
.L_x_61:
[----:B------:R-:W-:Y:S05]  /*37c0*/  BRA.U UP5, `(.L_x_69) ;  /* 0x0000000d05a07547 */ /* 0x000fea000b800000 */
[----:B------:R-:W2:Y:S01]  /*37d0*/  S2UR UR7, SR_CgaCtaId ;  /* 0x00000000000779c3 */ /* 0x000ea20000008800 */
[----:B------:R-:W-:Y:S01]  /*37e0*/  UMOV UR4, 0x40 ;  /* 0x0000004000047882 */ /* 0x000fe20000000000 */
[----:B------:R-:W-:Y:S01]  /*37f0*/  NOP ;  /* 0x0000000000007918 */ /* 0x000fe20000000000 */
[----:B------:R-:W-:Y:S01]  /*3800*/  UMOV UR6, 0x400 ;  /* 0x0000040000067882 */ /* 0x000fe20000000000 */
[----:B--2---:R-:W-:Y:S02]  /*3810*/  ULEA UR5, UR7, UR4, 0x18 ;  /* 0x0000000407057291 */ /* 0x004fe4000f8ec0ff */
[----:B------:R-:W-:-:S07]  /*3820*/  ULEA UR6, UR7, UR6, 0x18 ;  /* 0x0000000607067291 */ /* 0x000fce000f8ec0ff */
[----:B------:R-:W2:Y:S02]  /*3830*/  LDS.U8 R0, [UR5+0x1c] ;  /* 0x00001c05ff007984 */ /* 0x000ea40008000000 */
[----:B--2---:R-:W-:-:S13]  /*3840*/  ISETP.NE.AND P0, PT, R0, RZ, PT ;  /* 0x000000ff0000720c */ /* 0x004fda0003f05270 */
[----:B------:R-:W-:Y:S05]  /*3850*/  @P0 BRA `(.L_x_70) ;  /* 0x0000000000580947 */ /* 0x000fea0003800000 */
[----:B------:R-:W-:-:S13]  /*3860*/  ELECT P0, URZ, PT ;  /* 0x0000000000ff782f */ /* 0x000fda0003800000 */
[----:B------:R-:W-:Y:S05]  /*3870*/  @!P0 BRA `(.L_x_71) ;  /* 0x0000000000608947 */ /* 0x000fea0003800000 */
[----:B------:R-:W-:Y:S01]  /*3880*/  UMOV UR4, 0x10 ;  /* 0x0000001000047882 */ /* 0x000fe20000000000 */
[----:B------:R-:W-:Y:S01]  /*3890*/  HFMA2 R0, -RZ, RZ, 0, 5.9604644775390625e-08 ;  /* 0x00000001ff007431 */ /* 0x000fe200000001ff */
[----:B------:R-:W-:-:S03]  /*38a0*/  MOV R3, 0xffff ;  /* 0x0000ffff00037802 */ /* 0x000fc60000000f00 */
[----:B------:R-:W-:Y:S04]  /*38b0*/  DEPBAR.LE SB2, 0x36 ;  /* 0x0000ad800000791a */ /* 0x000fe80000000000 */
[----:B------:R-:W2:Y:S02]  /*38c0*/  UTCATOMSWS.FIND_AND_SET.ALIGN UP0, UR4, UR4 ;  /* 0x00000004000475e3 */ /* 0x000ea40008000800 */
[----:B--2---:R-:W-:Y:S01]  /*38d0*/  MOV R4, UR4 ;  /* 0x0000000400047c02 */ /* 0x004fe20008000f00 */
[----:B------:R-:W-:Y:S06]  /*38e0*/  BRA.U UP0, `(.L_x_72) ;  /* 0x0000000100187547 */ /* 0x000fec000b800000 */
.L_x_73:
[----:B------:R-:W-:Y:S05]  /*38f0*/  NANOSLEEP 0x64 ;  /* 0x000000640000795d */ /* 0x000fea0003800000 */
[----:B------:R-:W-:-:S05]  /*3900*/  UMOV UR4, 0x10 ;  /* 0x0000001000047882 */ /* 0x000fca0000000000 */
[----:B------:R-:W-:Y:S04]  /*3910*/  DEPBAR.LE SB2, 0x36 ;  /* 0x0000ad800000791a */ /* 0x000fe80000000000 */
[----:B------:R-:W2:Y:S02]  /*3920*/  UTCATOMSWS.FIND_AND_SET.ALIGN UP0, UR4, UR4 ;  /* 0x00000004000475e3 */ /* 0x000ea40008000800 */
[----:B--2---:R-:W-:Y:S01]  /*3930*/  MOV R4, UR4 ;  /* 0x0000000400047c02 */ /* 0x004fe20008000f00 */
[----:B------:R-:W-:Y:S05]  /*3940*/  BRA.U !UP0, `(.L_x_73) ;  /* 0xfffffffd08e87547 */ /* 0x000fea000b83ffff */
.L_x_72:
[-C--:B------:R-:W-:Y:S02]  /*3950*/  SHF.L.U32 R3, R3, R4.reuse, RZ ;  /* 0x0000000403037219 */ /* 0x080fe400000006ff */
[----:B------:R-:W-:Y:S01]  /*3960*/  SHF.L.U32 R0, R0, R4, RZ ;  /* 0x0000000400007219 */ /* 0x000fe200000006ff */
[----:B------:R-:W-:Y:S02]  /*3970*/  IMAD.SHL.U32 R4, R4, 0x20, RZ ;  /* 0x0000002004047824 */ /* 0x000fe400078e00ff */
[----:B------:R2:W-:Y:S04]  /*3980*/  ATOMS.OR RZ, [UR5+0x14], R3 ;  /* 0x00001403ffff798c */ /* 0x0005e8000b000005 */
[----:B------:R2:W-:Y:S04]  /*3990*/  ATOMS.OR RZ, [UR5+0x18], R0 ;  /* 0x00001800ffff798c */ /* 0x0005e8000b000005 */
[----:B------:R2:W-:Y:S01]  /*39a0*/  STS [UR6+0x210], R4 ;  /* 0x00021004ff007988 */ /* 0x0005e20008000806 */
[----:B------:R-:W-:Y:S05]  /*39b0*/  BRA `(.L_x_71) ;  /* 0x0000000000107947 */ /* 0x000fea0003800000 */
.L_x_70:
[----:B------:R-:W-:Y:S02]  /*39c0*/  MOV R0, 0xffffffff ;  /* 0xffffffff00007802 */ /* 0x000fe40000000f00 */
[----:B------:R-:W-:-:S03]  /*39d0*/  MOV R4, 0x3a00 ;  /* 0x00003a0000047802 */ /* 0x000fc60000000f00 */
[----:B------:R2:W-:Y:S04]  /*39e0*/  STS [UR6+0x210], R0 ;  /* 0x00021000ff007988 */ /* 0x0005e80008000806 */
[----:B-12--5:R-:W-:Y:S05]  /*39f0*/  CALL.REL.NOINC `($__internal_1_$__cuda_sm10x_tcgen05_guardrail_trap_phase_invalid_during_alloc) ;  /* 0x0000006400447944 */ /* 0x026fea0003c00000 */
.L_x_71:
[----:B------:R-:W-:Y:S05]  /*3a00*/  WARPSYNC.ALL ;  /* 0x0000000000007948 */ /* 0x000fea0003800000 */
[----:B------:R-:W3:Y:S01]  /*3a10*/  S2UR UR4, SR_CgaCtaId ;  /* 0x00000000000479c3 */ /* 0x000ee20000008800 */
[----:B------:R-:W-:Y:S01]  /*3a20*/  UMOV UR17, 0x400 ;  /* 0x0000040000117882 */ /* 0x000fe20000000000 */
[----:B------:R-:W-:-:S06]  /*3a30*/  NOP ;  /* 0x0000000000007918 */ /* 0x000fcc0000000000 */
[----:B------:R-:W-:Y:S06]  /*3a40*/  BAR.ARV 0x6, 0xa0 ;  /* 0x0182800000007b1d */ /* 0x000fec0000002000 */
[----:B------:R-:W4:Y:S01]  /*3a50*/  LDCU UR5, c[0x0][0x38c] ;  /* 0x00007180ff0577ac */ /* 0x000f220008000800 */
[----:B------:R-:W-:Y:S01]  /*3a60*/  LOP3.LUT R2, R2, 0xffff, RZ, 0xc0, !PT ;  /* 0x0000ffff02027812 */ /* 0x000fe200078ec0ff */
[----:B------:R-:W-:Y:S01]  /*3a70*/  IMAD.MOV.U32 R11, RZ, RZ, 0x1 ;  /* 0x00000001ff0b7424 */ /* 0x000fe200078e00ff */
[----:B------:R-:W-:Y:S01]  /*3a80*/  CS2R R8, SRZ ;  /* 0x0000000000087805 */ /* 0x000fe2000001ff00 */
[----:B------:R-:W1:Y:S01]  /*3a90*/  LDCU UR8, c[0x0][0x38c] ;  /* 0x00007180ff0877ac */ /* 0x000e620008000800 */
[----:B------:R-:W-:Y:S01]  /*3aa0*/  R2UR UR19, R2 ;  /* 0x00000000021372ca */ /* 0x000fe200000e0000 */
[----:B------:R-:W-:Y:S01]  /*3ab0*/  IMAD.MOV.U32 R10, RZ, RZ, RZ ;  /* 0x000000ffff0a7224 */ /* 0x000fe200078e00ff */
[----:B------:R-:W-:Y:S01]  /*3ac0*/  UMOV UR22, URZ ;  /* 0x000000ff00167c82 */ /* 0x000fe20008000000 */
[----:B------:R-:W-:Y:S01]  /*3ad0*/  UMOV UR14, URZ ;  /* 0x000000ff000e7c82 */ /* 0x000fe20008000000 */
[----:B---3--:R-:W-:Y:S01]  /*3ae0*/  ULEA UR17, UR4, UR17, 0x18 ;  /* 0x0000001104117291 */ /* 0x008fe2000f8ec0ff */
[----:B------:R-:W-:Y:S01]  /*3af0*/  UMOV UR26, 0x0 ;  /* 0x00000000001a7882 */ /* 0x000fe20000000000 */
[----:B------:R-:W-:-:S02]  /*3b00*/  UMOV UR27, 0x4200010 ;  /* 0x04200010001b7882 */ /* 0x000fc40000000000 */
[----:B------:R-:W-:Y:S02]  /*3b10*/  UIADD3 UR6, UPT, UPT, UR17, 0x4600, URZ ;  /* 0x0000460011067890 */ /* 0x000fe4000fffe0ff */
[----:B------:R-:W-:Y:S02]  /*3b20*/  UIADD3 UR7, UPT, UPT, UR17, 0x15600, URZ ;  /* 0x0001560011077890 */ /* 0x000fe4000fffe0ff */
[----:B----4-:R-:W-:Y:S01]  /*3b30*/  UIADD3 UR5, UPT, UPT, UR5, 0x1f, URZ ;  /* 0x0000001f05057890 */ /* 0x010fe2000fffe0ff */
[----:B--2---:R-:W2:Y:S01]  /*3b40*/  LDS R0, [UR17+0x210] ;  /* 0x00021011ff007984 */ /* 0x004ea20008000800 */
[----:B------:R-:W-:Y:S02]  /*3b50*/  USHF.R.U32.HI UR6, URZ, 0x4, UR6 ;  /* 0x00000004ff067899 */ /* 0x000fe40008011606 */
[----:B------:R-:W-:Y:S02]  /*3b60*/  USHF.R.S32.HI UR4, URZ, 0x1f, UR5 ;  /* 0x0000001fff047899 */ /* 0x000fe40008011405 */
[----:B------:R-:W-:-:S02]  /*3b70*/  ULOP3.LUT UR6, UR6, 0x3fff, URZ, 0xc0, !UPT ;  /* 0x00003fff06067892 */ /* 0x000fc4000f8ec0ff */
[----:B------:R-:W-:Y:S02]  /*3b80*/  ULEA.HI UR4, UR4, UR5, URZ, 0x5 ;  /* 0x0000000504047291 */ /* 0x000fe4000f8f28ff */
[----:B------:R-:W-:Y:S02]  /*3b90*/  USHF.R.U32.HI UR5, URZ, 0x4, UR7 ;  /* 0x00000004ff057899 */ /* 0x000fe40008011607 */
[----:B------:R-:W-:Y:S02]  /*3ba0*/  USHF.R.S32.HI UR28, URZ, 0x5, UR4 ;  /* 0x00000005ff1c7899 */ /* 0x000fe40008011404 */
[----:B------:R-:W-:Y:S02]  /*3bb0*/  ULOP3.LUT UR5, UR5, 0x3fff, URZ, 0xc0, !UPT ;  /* 0x00003fff05057892 */ /* 0x000fe4000f8ec0ff */
[----:B------:R-:W-:Y:S02]  /*3bc0*/  UISETP.LT.AND UP0, UPT, UR28, 0x1, UPT ;  /* 0x000000011c00788c */ /* 0x000fe4000bf01270 */
[----:B------:R-:W-:-:S02]  /*3bd0*/  ULOP3.LUT UR20, UR6, 0x10000, URZ, 0xfc, !UPT ;  /* 0x0001000006147892 */ /* 0x000fc4000f8efcff */
[----:B------:R-:W-:Y:S02]  /*3be0*/  USEL UR29, UR28, 0x1, !UP0 ;  /* 0x000000011c1d7887 */ /* 0x000fe4000c000000 */
[----:B------:R-:W-:Y:S02]  /*3bf0*/  ULOP3.LUT UR21, UR5, 0x10000, URZ, 0xfc, !UPT ;  /* 0x0001000005157892 */ /* 0x000fe4000f8efcff */
[----:B------:R-:W-:Y:S02]  /*3c00*/  UIADD3 UR29, UPT, UPT, -UR29, URZ, URZ ;  /* 0x000000ff1d1d7290 */ /* 0x000fe4000fffe1ff */
[----:B-1----:R-:W-:Y:S01]  /*3c10*/  UISETP.GE.AND UP4, UPT, UR8, 0x1, UPT ;  /* 0x000000010800788c */ /* 0x002fe2000bf86270 */
[----:B------:R-:W-:Y:S01]  /*3c20*/  UMOV UR24, 0x0 ;  /* 0x0000000000187882 */ /* 0x000fe20000000000 */
[----:B------:R-:W-:Y:S01]  /*3c30*/  UMOV UR25, 0x4200010 ;  /* 0x0420001000197882 */ /* 0x000fe20000000000 */
[----:B--2---:R-:W-:-:S15]  /*3c40*/  R2UR UR30, R0 ;  /* 0x00000000001e72ca */ /* 0x004fde00000e0000 */
.L_x_80:
[----:B------:R-:W-:Y:S02]  /*3c50*/  LEA R0, R10, UR17, 0x3 ;  /* 0x000000110a007c11 */ /* 0x000fe4000f8e18ff */
[----:B------:R-:W-:Y:S02]  /*3c60*/  SHF.L.U32 R2, R9, 0x1f, RZ ;  /* 0x0000001f09027819 */ /* 0x000fe400000006ff */
[----:B------:R-:W-:Y:S01]  /*3c70*/  PLOP3.LUT P0, PT, PT, PT, UP4, 0x80, 0x8 ;  /* 0x000000000008781c */ /* 0x000fe20003f0f048 */
[----:B------:R-:W-:Y:S01]  /*3c80*/  VIADD R3, R0, 0x170 ;  /* 0x0000017000037836 */ /* 0x000fe20000000000 */
[----:B-1----:R-:W1:Y:S02]  /*3c90*/  SYNCS.PHASECHK.TRANS64.TRYWAIT P1, [R0+URZ+0x160], R2 ;  /* 0x00016002000075a7 */ /* 0x002e6400080211ff */
[----:B-1-3--:R-:W-:Y:S09]  /*3ca0*/  @!P1 BRA `(.L_x_74) ;  /* 0x0000005800989947 */ /* 0x00aff20003800000 */
.L_x_193:
[----:B------:R-:W-:Y:S01]  /*3cb0*/  LEA R4, R10, UR17, 0x4 ;  /* 0x000000110a047c11 */ /* 0x000fe2000f8e20ff */
[----:B------:R-:W-:Y:S01]  /*3cc0*/  @UP4 ULEA UR4, UR14, UR17, 0x3 ;  /* 0x000000110e044291 */ /* 0x000fe2000f8e18ff */
[----:B------:R-:W-:Y:S01]  /*3cd0*/  PLOP3.LUT P2, PT, PT, PT, PT, 0x80, 0x8 ;  /* 0x000000000008781c */ /* 0x000fe20003f4f070 */
[----:B------:R-:W-:Y:S01]  /*3ce0*/  ULEA UR23, UR22, UR17, 0x3 ;  /* 0x0000001116177291 */ /* 0x000fe2000f8e18ff */
[----:B------:R-:W-:Y:S02]  /*3cf0*/  PRMT R3, RZ, 0x654, R3 ;  /* 0x00000654ff037816 */ /* 0x000fe40000000003 */
[----:B------:R-:W2:Y:S01]  /*3d00*/  LDS.128 R4, [R4+0x1f0] ;  /* 0x0001f00004047984 */ /* 0x000ea20000000c00 */
[----:B-1----:R-:W-:Y:S02]  /*3d10*/  @P0 SHF.L.U32 R2, R8, 0x1f, RZ ;  /* 0x0000001f08020819 */ /* 0x002fe400000006ff */
[----:B------:R-:W-:Y:S01]  /*3d20*/  SHF.L.U32 R0, R11, 0x1f, RZ ;  /* 0x0000001f0b007819 */ /* 0x000fe200000006ff */
[----:B------:R-:W-:Y:S01]  /*3d30*/  @!PT LDS RZ, [RZ] ;  /* 0x00000000fffff984 */ /* 0x000fe20000000800 */
[----:B------:R-:W-:Y:S01]  /*3d40*/  @!PT LDS RZ, [RZ] ;  /* 0x00000000fffff984 */ /* 0x000fe20000000800 */
[----:B------:R-:W-:Y:S01]  /*3d50*/  @!PT LDS RZ, [RZ] ;  /* 0x00000000fffff984 */ /* 0x000fe20000000800 */
[----:B------:R-:W-:Y:S01]  /*3d60*/  @!PT LDS RZ, [RZ] ;  /* 0x00000000fffff984 */ /* 0x000fe20000000800 */
[----:B------:R1:W-:Y:S06]  /*3d70*/  MEMBAR.ALL.CTA ;  /* 0x0000000000007992 */ /* 0x0003ec0000008000 */
[----:B-1----:R-:W1:Y:S02]  /*3d80*/  FENCE.VIEW.ASYNC.S ;  /* 0x00000000000073c6 */ /* 0x002e640000000000 */
[----:B-1----:R1:W-:Y:S01]  /*3d90*/  SYNCS.ARRIVE.TRANS64.RED.A1T0 RZ, [R3+URZ], RZ ;  /* 0x000000ff03ff79a7 */ /* 0x0023e200081004ff */
[----:B------:R1:W3:Y:S01]  /*3da0*/  @P0 SYNCS.PHASECHK.TRANS64.TRYWAIT P2, [UR4], R2 ;  /* 0x00000002ff0005a7 */ /* 0x0002e20008041104 */
[----:B------:R-:W-:Y:S01]  /*3db0*/  ULEA.HI UR4, UR22, UR22, URZ, 0x1 ;  /* 0x0000001616047291 */ /* 0x000fe2000f8f08ff */
[----:B--2---:R-:W-:-:S03]  /*3dc0*/  LOP3.LUT P1, RZ, R6, 0x1, RZ, 0xc0, !PT ;  /* 0x0000000106ff7812 */ /* 0x004fc6000782c0ff */
[----:B------:R-:W-:Y:S02]  /*3dd0*/  USHF.L.U32 UR18, UR4, 0x6, URZ ;  /* 0x0000000604127899 */ /* 0x000fe400080006ff */
[----:B------:R-:W-:Y:S02]  /*3de0*/  ULOP3.LUT UR4, UR4, 0xffe, URZ, 0xc0, !UPT ;  /* 0x00000ffe04047892 */ /* 0x000fe4000f8ec0ff */
[----:B------:R-:W-:Y:S02]  /*3df0*/  ULOP3.LUT UR18, UR18, 0xffffff80, URZ, 0xc0, !UPT ;  /* 0xffffff8012127892 */ /* 0x000fe4000f8ec0ff */
[----:B------:R-:W-:Y:S02]  /*3e00*/  UIADD3 UR4, UPT, UPT, -UR4, UR22, URZ ;  /* 0x0000001604047290 */ /* 0x000fe4000fffe1ff */
[----:B------:R-:W-:Y:S01]  /*3e10*/  UIADD3 UR18, UPT, UPT, UR30, UR18, URZ ;  /* 0x000000121e127290 */ /* 0x000fe2000fffe0ff */
[----:B------:R-:W2:Y:S03]  /*3e20*/  SYNCS.PHASECHK.TRANS64.TRYWAIT P0, [UR23+0x1a0], R0 ;  /* 0x0001a000ff0075a7 */ /* 0x000ea60008001117 */
[----:B------:R-:W-:Y:S01]  /*3e30*/  ULEA UR18, UR4, UR18, 0x14 ;  /* 0x0000001204127291 */ /* 0x000fe2000f8ea0ff */
[----:B-123--:R-:W-:Y:S11]  /*3e40*/  @!P0 BRA `(.L_x_75) ;  /* 0x0000005800448947 */ /* 0x00eff60003800000 */
.L_x_195:
[----:B------:R-:W-:Y:S01]  /*3e50*/  IADD3 R10, PT, PT, R10, 0x1, RZ ;  /* 0x000000010a0a7810 */ /* 0x000fe20007ffe0ff */
[----:B------:R-:W-:Y:S06]  /*3e60*/  BRA.U !UP4, `(.L_x_76) ;  /* 0x000000010c987547 */ /* 0x000fec000b800000 */
[----:B------:R-:W-:Y:S01]  /*3e70*/  UPLOP3.LUT UP2, UPT, UPT, UPT, UPT, 0x40, 0x4 ;  /* 0x000000000004789c */ /* 0x000fe20003f4e870 */
[----:B------:R-:W-:Y:S01]  /*3e80*/  UMOV UR16, UR29 ;  /* 0x0000001d00107c82 */ /* 0x000fe20008000000 */
[----:B------:R-:W-:Y:S01]  /*3e90*/  UMOV UR15, UR28 ;  /* 0x0000001c000f7c82 */ /* 0x000fe20008000000 */
[----:B------:R-:W-:-:S08]  /*3ea0*/  UMOV UR6, UR14 ;  /* 0x0000000e00067c82 */ /* 0x000fd00008000000 */
.L_x_79:
[----:B------:R-:W-:Y:S02]  /*3eb0*/  UIADD3 UR16, UPT, UPT, UR16, 0x1, URZ ;  /* 0x0000000110107890 */ /* 0x000fe4000fffe0ff */
[----:B--2---:R-:W-:Y:S02]  /*3ec0*/  ULEA UR5, UR6, UR17, 0x3 ;  /* 0x0000001106057291 */ /* 0x004fe4000f8e18ff */
[----:B------:R-:W-:Y:S01]  /*3ed0*/  UISETP.NE.AND UP3, UPT, UR16, URZ, UPT ;  /* 0x000000ff1000728c */ /* 0x000fe2000bf65270 */
[----:B---3--:R-:W-:Y:S10]  /*3ee0*/  @P2 BRA `(.L_x_77) ;  /* 0x00000000000c2947 */ /* 0x008ff40003800000 */
[----:B-1----:R-:W-:Y:S04]  /*3ef0*/  SHF.L.U32 R2, R8, 0x1f, RZ ;  /* 0x0000001f08027819 */ /* 0x002fe800000006ff */
[----:B------:R-:W1:Y:S02]  /*3f00*/  SYNCS.PHASECHK.TRANS64.TRYWAIT P0, [UR5], R2 ;  /* 0x00000002ff0075a7 */ /* 0x000e640008001105 */
[----:B-1----:R-:W-:Y:S05]  /*3f10*/  @!P0 BRA `(.L_x_78) ;  /* 0x0000005800288947 */ /* 0x002fea0003800000 */
.L_x_77:
[----:B------:R-:W-:Y:S01]  /*3f20*/  UISETP.NE.AND UP0, UPT, UR15, 0x1, UPT ;  /* 0x000000010f00788c */ /* 0x000fe2000bf05270 */
[----:B------:R-:W-:Y:S01]  /*3f30*/  PLOP3.LUT P2, PT, PT, PT, PT, 0x80, 0x8 ;  /* 0x000000000008781c */ /* 0x000fe20003f4f070 */
[----:B------:R-:W-:Y:S02]  /*3f40*/  UIADD3 UR4, UPT, UPT, UR6, 0x1, URZ ;  /* 0x0000000106047890 */ /* 0x000fe4000fffe0ff */
[----:B------:R-:W-:Y:S02]  /*3f50*/  ULEA UR12, UR6, UR21, 0x9 ;  /* 0x00000015060c7291 */ /* 0x000fe4000f8e48ff */
[----:B------:R-:W-:Y:S01]  /*3f60*/  UISETP.NE.AND UP1, UPT, UR4, 0x11, UPT ;  /* 0x000000110400788c */ /* 0x000fe2000bf25270 */
[----:B------:R-:W-:Y:S01]  /*3f70*/  PLOP3.LUT P0, PT, PT, PT, UP0, 0x80, 0x8 ;  /* 0x000000000008781c */ /* 0x000fe20003f0f008 */
[----:B------:R-:W-:Y:S02]  /*3f80*/  UIADD3 UR10, UPT, UPT, UR12, 0x2, URZ ;  /* 0x000000020c0a7890 */ /* 0x000fe4000fffe0ff */
[----:B------:R-:W-:Y:S02]  /*3f90*/  USEL UR7, URZ, 0x1, UP1 ;  /* 0x00000001ff077887 */ /* 0x000fe40008800000 */
[----:B------:R-:W-:Y:S02]  /*3fa0*/  USEL UR14, UR4, URZ, UP1 ;  /* 0x000000ff040e7287 */ /* 0x000fe40008800000 */
[----:B------:R-:W-:Y:S02]  /*3fb0*/  UIADD3 UR15, UPT, UPT, UR15, -0x1, URZ ;  /* 0xffffffff0f0f7890 */ /* 0x000fe4000fffe0ff */
[----:B------:R-:W-:Y:S01]  /*3fc0*/  @UP0 ULEA UR4, UR14, UR17, 0x3 ;  /* 0x000000110e040291 */ /* 0x000fe2000f8e18ff */
[----:B------:R-:W-:Y:S01]  /*3fd0*/  LOP3.LUT R8, R8, UR7, RZ, 0x3c, !PT ;  /* 0x0000000708087c12 */ /* 0x000fe2000f8e3cff */
[----:B------:R-:W-:Y:S01]  /*3fe0*/  UIADD3 UR7, UPT, UPT, UR5, 0x88, URZ ;  /* 0x0000008805077890 */ /* 0x000fe2000fffe0ff */
[----:B------:R-:W-:Y:S02]  /*3ff0*/  UMOV UR13, 0x80004020 ;  /* 0x80004020000d7882 */ /* 0x000fe40000000000 */
[----:B-1----:R-:W-:Y:S01]  /*4000*/  @P0 SHF.L.U32 R0, R8, 0x1f, RZ ;  /* 0x0000001f08000819 */ /* 0x002fe200000006ff */
[----:B------:R-:W-:Y:S01]  /*4010*/  UMOV UR5, 0x80004020 ;  /* 0x8000402000057882 */ /* 0x000fe20000000000 */
[----:B------:R-:W-:Y:S01]  /*4020*/  UMOV UR11, 0x80004020 ;  /* 0x80004020000b7882 */ /* 0x000fe20000000000 */
[----:B------:R-:W-:Y:S01]  /*4030*/  UMOV UR9, 0x80004020 ;  /* 0x8000402000097882 */ /* 0x000fe20000000000 */
[----:B------:R2:W3:Y:S01]  /*4040*/  @P0 SYNCS.PHASECHK.TRANS64.TRYWAIT P2, [UR4], R0 ;  /* 0x00000000ff0005a7 */ /* 0x0004e20008041104 */
[----:B------:R-:W-:Y:S03]  /*4050*/  ULEA UR4, UR6, UR20, 0x8 ;  /* 0x0000001406047291 */ /* 0x000fe6000f8e40ff */
[----:B------:R-:W-:Y:S01]  /*4060*/  UMOV UR6, UR14 ;  /* 0x0000000e00067c82 */ /* 0x000fe20008000000 */
[----:B------:R-:W-:Y:S05]  /*4070*/  UIADD3 UR8, UPT, UPT, UR4, 0x2, URZ ;  /* 0x0000000204087890 */ /* 0x000fea000fffe0ff */
[----:B------:R2:W-:Y:S01]  /*4080*/  UTCHMMA gdesc[UR4], gdesc[UR12], tmem[UR18], tmem[UR26], idesc[UR27], UP2 ;  /* 0x00ff1a0c040075ea */ /* 0x0005e20009000012 */
[----:B------:R-:W-:Y:S03]  /*4090*/  UPLOP3.LUT UP2, UPT, UPT, UPT, UPT, 0x80, 0x8 ;  /* 0x000000000008789c */ /* 0x000fe60003f4f070 */
[----:B------:R2:W-:Y:S01]  /*40a0*/  UTCHMMA gdesc[UR8], gdesc[UR10], tmem[UR18], tmem[UR24], idesc[UR25], UPT ;  /* 0x00ff180a080075ea */ /* 0x0005e2000b800012 */
[----:B------:R2:W-:Y:S01]  /*40b0*/  UTCBAR.MULTICAST [UR7], URZ, UR19 ;  /* 0x000000ff070073e9 */ /* 0x0005e20008000813 */
[----:B------:R-:W-:Y:S06]  /*40c0*/  BRA.U UP3, `(.L_x_79) ;  /* 0xfffffffd03787547 */ /* 0x000fec000b83ffff */
.L_x_76:
[----:B--2---:R-:W-:Y:S01]  /*40d0*/  UIADD3 UR4, UPT, UPT, UR22, 0x1, URZ ;  /* 0x0000000116047890 */ /* 0x004fe2000fffe0ff */
[C---:B------:R-:W-:Y:S01]  /*40e0*/  ISETP.NE.AND P0, PT, R10.reuse, 0x2, PT ;  /* 0x000000020a00780c */ /* 0x040fe20003f05270 */
[----:B------:R-:W-:Y:S02]  /*40f0*/  UIADD3 UR5, UPT, UPT, UR23, 0x180, URZ ;  /* 0x0000018017057890 */ /* 0x000fe4000fffe0ff */
[----:B------:R-:W-:Y:S01]  /*4100*/  UISETP.NE.AND UP0, UPT, UR4, 0x4, UPT ;  /* 0x000000040400788c */ /* 0x000fe2000bf05270 */
[----:B-1----:R-:W-:Y:S02]  /*4110*/  SEL R0, RZ, 0x1, P0 ;  /* 0x00000001ff007807 */ /* 0x002fe40000000000 */
[----:B------:R-:W-:Y:S01]  /*4120*/  SEL R10, R10, RZ, P0 ;  /* 0x000000ff0a0a7207 */ /* 0x000fe20000000000 */
[----:B------:R-:W-:Y:S01]  /*4130*/  USEL UR6, URZ, 0x1, UP0 ;  /* 0x00000001ff067887 */ /* 0x000fe20008000000 */
[----:B------:R-:W-:Y:S01]  /*4140*/  LOP3.LUT R9, R9, R0, RZ, 0x3c, !PT ;  /* 0x0000000009097212 */ /* 0x000fe200078e3cff */
[----:B------:R-:W-:Y:S01]  /*4150*/  USEL UR22, UR4, URZ, UP0 ;  /* 0x000000ff04167287 */ /* 0x000fe20008000000 */
[----:B------:R1:W-:Y:S03]  /*4160*/  UTCBAR [UR5], URZ ;  /* 0x000000ff050073e9 */ /* 0x0003e600080000ff */
[----:B------:R-:W-:Y:S01]  /*4170*/  LOP3.LUT R11, R11, UR6, RZ, 0x3c, !PT ;  /* 0x000000060b0b7c12 */ /* 0x000fe2000f8e3cff */
[----:B------:R-:W-:Y:S07]  /*4180*/  @P1 BRA `(.L_x_80) ;  /* 0xfffffff800b01947 */ /* 0x000fee000383ffff */
[----:B------:R-:W2:Y:S01]  /*4190*/  S2UR UR8, SR_CgaCtaId ;  /* 0x00000000000879c3 */ /* 0x000ea20000008800 */
[----:B------:R-:W-:Y:S01]  /*41a0*/  ELECT P0, URZ, PT ;  /* 0x0000000000ff782f */ /* 0x000fe20003800000 */
[----:B------:R-:W-:Y:S01]  /*41b0*/  IMAD.MOV.U32 R0, RZ, RZ, 0x1 ;  /* 0x00000001ff007424 */ /* 0x000fe200078e00ff */
[----:B------:R-:W-:Y:S01]  /*41c0*/  UIADD3 UR17, UPT, UPT, UR17, 0x1a0, URZ ;  /* 0x000001a011117890 */ /* 0x000fe2000fffe0ff */
[----:B------:R-:W-:Y:S01]  /*41d0*/  SHF.L.U32 R2, R11, 0x1f, RZ ;  /* 0x0000001f0b027819 */ /* 0x000fe200000006ff */
[----:B------:R-:W-:-:S03]  /*41e0*/  UMOV UR4, 0x40 ;  /* 0x0000004000047882 */ /* 0x000fc60000000000 */
[----:B------:R-:W-:Y:S01]  /*41f0*/  UVIRTCOUNT.DEALLOC.SMPOOL 0x80 ;  /* 0x000000800000784c */ /* 0x000fe20000000000 */
[----:B--2---:R-:W-:Y:S02]  /*4200*/  ULEA UR8, UR8, UR4, 0x18 ;  /* 0x0000000408087291 */ /* 0x004fe4000f8ec0ff */
[----:B------:R-:W-:-:S07]  /*4210*/  ULEA UR4, UR22, UR17, 0x3 ;  /* 0x0000001116047291 */ /* 0x000fce000f8e18ff */
[----:B------:R2:W-:Y:S02]  /*4220*/  @P0 STS.U8 [UR8+0x1c], R0 ;  /* 0x00001c00ff000988 */ /* 0x0005e40008000008 */
[----:B------:R-:W4:Y:S02]  /*4230*/  SYNCS.PHASECHK.TRANS64.TRYWAIT P0, [UR4], R2 ;  /* 0x00000002ff0075a7 */ /* 0x000f240008001104 */
[----:B--2-4-:R-:W-:Y:S05]  /*4240*/  @!P0 BRA `(.L_x_81) ;  /* 0x0000005400748947 */ /* 0x014fea0003800000 */
.L_x_198:
[----:B------:R-:W-:-:S04]  /*4250*/  UIADD3 UR4, UPT, UPT, UR22, 0x1, URZ ;  /* 0x0000000116047890 */ /* 0x000fc8000fffe0ff */
[----:B------:R-:W-:-:S04]  /*4260*/  UISETP.NE.AND UP0, UPT, UR4, 0x4, UPT ;  /* 0x000000040400788c */ /* 0x000fc8000bf05270 */
[----:B------:R-:W-:Y:S02]  /*4270*/  USEL UR6, URZ, 0x1, UP0 ;  /* 0x00000001ff067887 */ /* 0x000fe40008000000 */
[----:B------:R-:W-:-:S04]  /*4280*/  USEL UR4, UR4, URZ, UP0 ;  /* 0x000000ff04047287 */ /* 0x000fc80008000000 */
[----:B-1----:R-:W-:Y:S01]  /*4290*/  ULEA UR5, UR4, UR17, 0x3 ;  /* 0x0000001104057291 */ /* 0x002fe2000f8e18ff */
[----:B--2---:R-:W-:-:S04]  /*42a0*/  LOP3.LUT R2, R11, UR6, RZ, 0x3c, !PT ;  /* 0x000000060b027c12 */ /* 0x004fc8000f8e3cff */
[----:B------:R-:W-:-:S04]  /*42b0*/  SHF.L.U32 R3, R2, 0x1f, RZ ;  /* 0x0000001f02037819 */ /* 0x000fc800000006ff */
[----:B------:R-:W1:Y:S02]  /*42c0*/  SYNCS.PHASECHK.TRANS64.TRYWAIT P0, [UR5], R3 ;  /* 0x00000003ff0075a7 */ /* 0x000e640008001105 */
[----:B-1----:R-:W-:Y:S05]  /*42d0*/  @!P0 BRA `(.L_x_82) ;  /* 0x0000005400688947 */ /* 0x002fea0003800000 */
.L_x_200:
        /* <DEDUP_REMOVED lines=9> */
.L_x_202:
[----:B------:R-:W-:-:S04]  /*4370*/  UIADD3 UR4, UPT, UPT, UR4, 0x1, URZ ;  /* 0x0000000104047890 */ /* 0x000fc8000fffe0ff */
[----:B------:R-:W-:-:S04]  /*4380*/  UISETP.NE.AND UP0, UPT, UR4, 0x4, UPT ;  /* 0x000000040400788c */ /* 0x000fc8000bf05270 */
[----:B------:R-:W-:Y:S02]  /*4390*/  USEL UR5, URZ, 0x1, UP0 ;  /* 0x00000001ff057887 */ /* 0x000fe40008000000 */
[----:B------:R-:W-:-:S04]  /*43a0*/  USEL UR4, UR4, URZ, UP0 ;  /* 0x000000ff04047287 */ /* 0x000fc80008000000 */
[----:B------:R-:W-:Y:S01]  /*43b0*/  ULEA UR4, UR4, UR17, 0x3 ;  /* 0x0000001104047291 */ /* 0x000fe2000f8e18ff */
[----:B------:R-:W-:-:S04]  /*43c0*/  LOP3.LUT R2, R2, UR5, RZ, 0x3c, !PT ;  /* 0x0000000502027c12 */ /* 0x000fc8000f8e3cff */
[----:B------:R-:W-:-:S04]  /*43d0*/  SHF.L.U32 R2, R2, 0x1f, RZ ;  /* 0x0000001f02027819 */ /* 0x000fc800000006ff */
[----:B------:R-:W2:Y:S02]  /*43e0*/  SYNCS.PHASECHK.TRANS64.TRYWAIT P0, [UR4], R2 ;  /* 0x00000002ff0075a7 */ /* 0x000ea40008001104 */
[----:B--2---:R-:W-:Y:S05]  /*43f0*/  @!P0 BRA `(.L_x_84) ;  /* 0x0000005400508947 */ /* 0x004fea0003800000 */
.L_x_204:
[----:B------:R-:W-:Y:S01]  /*4400*/  NOP ;  /* 0x0000000000007918 */ /* 0x000fe20000000000 */
[----:B-1----:R-:W1:Y:S01]  /*4410*/  LDS R0, [UR8+0x14] ;  /* 0x00001408ff007984 */ /* 0x002e620008000800 */
[----:B------:R-:W-:Y:S01]  /*4420*/  ULOP3.LUT UR4, UR30, 0xffff, URZ, 0xc0, !UPT ;  /* 0x0000ffff1e047892 */ /* 0x000fe2000f8ec0ff */
[----:B------:R-:W-:Y:S01]  /*4430*/  UMOV UR5, 0xffff ;  /* 0x0000ffff00057882 */ /* 0x000fe20000000000 */
[----:B------:R-:W-:Y:S02]  /*4440*/  UMOV UR6, 0x1 ;  /* 0x0000000100067882 */ /* 0x000fe40000000000 */
[----:B------:R-:W-:-:S04]  /*4450*/  USHF.R.U32.HI UR4, URZ, 0x5, UR4 ;  /* 0x00000005ff047899 */ /* 0x000fc80008011604 */
[----:B------:R-:W-:Y:S02]  /*4460*/  USHF.L.U32 UR5, UR5, UR4, URZ ;  /* 0x0000000405057299 */ /* 0x000fe400080006ff */
[----:B------:R-:W-:-:S04]  /*4470*/  USHF.L.U32 UR4, UR6, UR4, URZ ;  /* 0x0000000406047299 */ /* 0x000fc800080006ff */
[----:B-1----:R-:W-:-:S04]  /*4480*/  LOP3.LUT R0, R0, UR5, RZ, 0xc0, !PT ;  /* 0x0000000500007c12 */ /* 0x002fc8000f8ec0ff */
[----:B------:R-:W-:-:S13]  /*4490*/  ISETP.NE.AND P0, PT, R0, UR5, PT ;  /* 0x0000000500007c0c */ /* 0x000fda000bf05270 */
[----:B------:R-:W-:Y:S05]  /*44a0*/  @P0 BRA `(.L_x_85) ;  /* 0x0000000000580947 */ /* 0x000fea0003800000 */
[----:B------:R-:W1:Y:S02]  /*44b0*/  LDS R0, [UR8+0x18] ;  /* 0x00001808ff007984 */ /* 0x000e640008000800 */
[----:B-1----:R-:W-:-:S04]  /*44c0*/  LOP3.LUT R0, R0, UR4, RZ, 0xc0, !PT ;  /* 0x0000000400007c12 */ /* 0x002fc8000f8ec0ff */
[----:B------:R-:W-:-:S13]  /*44d0*/  ISETP.NE.AND P0, PT, R0, UR4, PT ;  /* 0x0000000400007c0c */ /* 0x000fda000bf05270 */
[----:B------:R-:W-:Y:S05]  /*44e0*/  @P0 BRA `(.L_x_86) ;  /* 0x00000000003c0947 */ /* 0x000fea0003800000 */
[----:B------:R-:W1:Y:S01]  /*44f0*/  S2R R2, SR_LANEID ;  /* 0x0000000000027919 */ /* 0x000e620000000000 */
[----:B------:R-:W-:-:S06]  /*4500*/  ULOP3.LUT UR5, URZ, UR5, URZ, 0x33, !UPT ;  /* 0x00000005ff057292 */ /* 0x000fcc000f8e33ff */
[----:B------:R-:W-:-:S04]  /*4510*/  IMAD.U32 R0, RZ, RZ, UR5 ;  /* 0x00000005ff007e24 */ /* 0x000fc8000f8e00ff */
[----:B------:R2:W4:Y:S02]  /*4520*/  REDUX UR7, R0 ;  /* 0x00000000000773c4 */ /* 0x0005240000000000 */
[----:B------:R1:W-:Y:S01]  /*4530*/  UTCATOMSWS.AND URZ, UR5 ;  /* 0x0000000500ff79e3 */ /* 0x0003e20008000000 */
[----:B--2---:R-:W-:Y:S01]  /*4540*/  LOP3.LUT R0, RZ, UR4, RZ, 0x33, !PT ;  /* 0x00000004ff007c12 */ /* 0x004fe2000f8e33ff */
[----:B------:R-:W-:Y:S02]  /*4550*/  VOTEU.ANY UR4, UPT, PT ;  /* 0x0000000000047886 */ /* 0x000fe400038e0100 */
[----:B------:R-:W-:Y:S02]  /*4560*/  UFLO.U32 UR4, UR4 ;  /* 0x00000004000472bd */ /* 0x000fe400080e0000 */
[----:B------:R-:W2:Y:S04]  /*4570*/  REDUX UR6, R0 ;  /* 0x00000000000673c4 */ /* 0x000ea80000000000 */
[----:B-1----:R-:W-:-:S02]  /*4580*/  ISETP.EQ.U32.AND P0, PT, R2, UR4, PT ;  /* 0x0000000402007c0c */ /* 0x002fc4000bf02070 */
[----:B----4-:R-:W-:-:S11]  /*4590*/  MOV R2, UR7 ;  /* 0x0000000700027c02 */ /* 0x010fd60008000f00 */
[----:B------:R1:W-:Y:S01]  /*45a0*/  @P0 ATOMS.AND RZ, [UR8+0x14], R2 ;  /* 0x00001402ffff098c */ /* 0x0003e2000a800008 */
[----:B--2---:R-:W-:-:S05]  /*45b0*/  IMAD.U32 R0, RZ, RZ, UR6 ;  /* 0x00000006ff007e24 */ /* 0x004fca000f8e00ff */
[----:B------:R1:W-:Y:S01]  /*45c0*/  @P0 ATOMS.AND RZ, [UR8+0x18], R0 ;  /* 0x00001800ffff098c */ /* 0x0003e2000a800008 */
[----:B------:R-:W-:Y:S05]  /*45d0*/  BRA `(.L_x_87) ;  /* 0x0000000000147947 */ /* 0x000fea0003800000 */
.L_x_86:
[----:B------:R-:W-:Y:S02]  /*45e0*/  MOV R2, 0x4600 ;  /* 0x0000460000027802 */ /* 0x000fe40000000f00 */
[----:B---3-5:R-:W-:Y:S05]  /*45f0*/  CALL.REL.NOINC `($__internal_0_$__cuda_sm10x_tcgen05_guardrail_trap_col_being_dealloced_not_returned_by_alloc) ;  /* 0x0000005800387944 */ /* 0x028fea0003c00000 */
[----:B------:R-:W-:Y:S05]  /*4600*/  BRA `(.L_x_87) ;  /* 0x0000000000087947 */ /* 0x000fea0003800000 */
.L_x_85:
[----:B------:R-:W-:Y:S02]  /*4610*/  MOV R2, 0x4630 ;  /* 0x0000463000027802 */ /* 0x000fe40000000f00 */
[----:B---3-5:R-:W-:Y:S05]  /*4620*/  CALL.REL.NOINC `($__internal_2_$__cuda_sm10x_tcgen05_guardrail_trap_unallocated_columns_being_dealloced) ;  /* 0x0000005800447944 */ /* 0x028fea0003c00000 */
.L_x_87:
[----:B------:R-:W-:Y:S01]  /*4630*/  NOP ;  /* 0x0000000000007918 */ /* 0x000fe20000000000 */
[----:B------:R-:W-:Y:S05]  /*4640*/  EXIT ;  /* 0x000000000000794d */ /* 0x000fea0003800000 */
.L_x_69:
[----:B------:R-:W-:-:S09]  /*4650*/  UISETP.NE.OR UP0, UPT, UR18, 0x3, !UP3 ;  /* 0x000000031200788c */ /* 0x000fd2000df05670 */
[----:B------:R-:W-:Y:S05]  /*4660*/  BRA.U UP0, `(.L_x_88) ;  /* 0x0000001100887547 */ /* 0x000fea000b800000 */
[----:B------:R-:W2:Y:S01]  /*4670*/  LDCU.64 UR4, c[0x0][0x888] ;  /* 0x00011100ff0477ac */ /* 0x000ea20008000a00 */
[----:B------:R-:W3:Y:S01]  /*4680*/  S2UR UR8, SR_CgaCtaId ;  /* 0x00000000000879c3 */ /* 0x000ee20000008800 */
[----:B------:R-:W-:Y:S02]  /*4690*/  HFMA2 R9, -RZ, RZ, 0, 0 ;  /* 0x00000000ff097431 */ /* 0x000fe400000001ff */
[----:B------:R-:W-:Y:S01]  /*46a0*/  IMAD.MOV.U32 R11, RZ, RZ, 0x1 ;  /* 0x00000001ff0b7424 */ /* 0x000fe200078e00ff */
[----:B------:R-:W4:Y:S01]  /*46b0*/  LDCU UR40, c[0x0][0x370] ;  /* 0x00006e00ff2877ac */ /* 0x000f220008000800 */
[----:B------:R-:W-:Y:S01]  /*46c0*/  IMAD.MOV.U32 R10, RZ, RZ, RZ ;  /* 0x000000ffff0a7224 */ /* 0x000fe200078e00ff */
[----:B------:R-:W-:Y:S01]  /*46d0*/  MOV R3, 0x1000 ;  /* 0x0000100000037802 */ /* 0x000fe20000000f00 */
[----:B------:R-:W4:Y:S01]  /*46e0*/  LDCU.128 UR44, c[0x0][0xb10] ;  /* 0x00016200ff2c77ac */ /* 0x000f220008000c00 */
[----:B------:R-:W1:Y:S01]  /*46f0*/  LDC.64 R12, c[0x0][0x348] ;  /* 0x0000d200ff0c7b82 */ /* 0x000e620000000a00 */
[----:B------:R-:W3:Y:S01]  /*4700*/  LDCU UR37, c[0x0][0x374] ;  /* 0x00006e80ff2577ac */ /* 0x000ee20008000800 */
[----:B------:R-:W3:Y:S01]  /*4710*/  LDCU.64 UR38, c[0x0][0x890] ;  /* 0x00011200ff2677ac */ /* 0x000ee20008000a00 */
[----:B------:R-:W3:Y:S01]  /*4720*/  LDCU UR15, c[0x0][0xb0c] ;  /* 0x00016180ff0f77ac */ /* 0x000ee20008000800 */
[----:B--2---:R-:W-:Y:S01]  /*4730*/  UISETP.NE.U32.AND UP0, UPT, UR4, URZ, UPT ;  /* 0x000000ff0400728c */ /* 0x004fe2000bf05070 */
[----:B------:R-:W2:Y:S01]  /*4740*/  LDCU UR54, c[0x0][0xb20] ;  /* 0x00016400ff3677ac */ /* 0x000ea20008000800 */
[----:B------:R-:W2:Y:S01]  /*4750*/  LDCU UR4, c[0x0][0xb30] ;  /* 0x00016600ff0477ac */ /* 0x000ea20008000800 */
[----:B------:R-:W-:Y:S01]  /*4760*/  UMOV UR21, 0x400 ;  /* 0x0000040000157882 */ /* 0x000fe20000000000 */
[----:B----4-:R-:W-:-:S02]  /*4770*/  UIMAD.WIDE.U32 UR52, UR40, UR44, URZ ;  /* 0x0000002c283472a5 */ /* 0x010fc4000f8e00ff */
[----:B---3--:R-:W-:Y:S02]  /*4780*/  UIMAD.WIDE.U32 UR6, UR37, UR47, URZ ;  /* 0x0000002f250672a5 */ /* 0x008fe4000f8e00ff */
[----:B------:R-:W-:Y:S02]  /*4790*/  ULEA UR21, UR8, UR21, 0x18 ;  /* 0x0000001508157291 */ /* 0x000fe4000f8ec0ff */
[----:B------:R-:W-:Y:S02]  /*47a0*/  UISETP.NE.U32.AND UP6, UPT, UR38, URZ, UPT ;  /* 0x000000ff2600728c */ /* 0x000fe4000bfc5070 */
[----:B------:R-:W-:Y:S02]  /*47b0*/  UIADD3 UR43, UPT, UPT, UR21, 0x128, URZ ;  /* 0x00000128152b7890 */ /* 0x000fe4000fffe0ff */
[----:B------:R-:W-:Y:S02]  /*47c0*/  UIADD3 UR33, UPT, UPT, UR21, 0x110, URZ ;  /* 0x0000011015217890 */ /* 0x000fe4000fffe0ff */
[----:B------:R-:W-:-:S02]  /*47d0*/  UIADD3 UR25, UPT, UPT, UR21, 0x118, URZ ;  /* 0x0000011815197890 */ /* 0x000fc4000fffe0ff */
[----:B------:R-:W-:Y:S02]  /*47e0*/  UIADD3 UR17, UPT, UPT, UR21, 0x120, URZ ;  /* 0x0000012015117890 */ /* 0x000fe4000fffe0ff */
[----:B------:R-:W-:Y:S02]  /*47f0*/  UISETP.NE.AND.EX UP5, UPT, UR5, URZ, UPT, UP0 ;  /* 0x000000ff0500728c */ /* 0x000fe4000bfa5300 */
[----:B------:R-:W-:Y:S01]  /*4800*/  UISETP.NE.AND UP0, UPT, UR42, 0x1, UPT ;  /* 0x000000012a00788c */ /* 0x000fe2000bf05270 */
[----:B------:R-:W-:Y:S01]  /*4810*/  UMOV UR52, UR53 ;  /* 0x0000003500347c82 */ /* 0x000fe20008000000 */
[----:B------:R-:W-:Y:S01]  /*4820*/  UMOV UR51, UR7 ;  /* 0x0000000700337c82 */ /* 0x000fe20008000000 */
[----:B------:R-:W-:Y:S02]  /*4830*/  USEL UR41, URZ, 0x1, UP4 ;  /* 0x00000001ff297887 */ /* 0x000fe4000a000000 */
[----:B------:R-:W-:Y:S02]  /*4840*/  UISETP.NE.AND UP0, UPT, UR15, 0x1, UPT ;  /* 0x000000010f00788c */ /* 0x000fe4000bf05270 */
[----:B------:R-:W-:-:S02]  /*4850*/  UPLOP3.LUT UP4, UPT, UPT, UPT, UPT, 0x40, 0x4 ;  /* 0x000000000004789c */ /* 0x000fc40003f8e870 */
[----:B------:R-:W-:Y:S01]  /*4860*/  UISETP.GE.AND UP2, UPT, UR42, 0x1, UPT ;  /* 0x000000012a00788c */ /* 0x000fe2000bf46270 */
[----:B------:R-:W3:Y:S01]  /*4870*/  LDCU.64 UR22, c[0x0][0xb28] ;  /* 0x00016500ff1677ac */ /* 0x000ee20008000a00 */
[----:B------:R-:W-:Y:S02]  /*4880*/  UISETP.NE.AND.EX UP6, UPT, UR39, URZ, UPT, UP6 ;  /* 0x000000ff2700728c */ /* 0x000fe4000bfc5360 */
[----:B------:R-:W-:Y:S02]  /*4890*/  UPRMT UR43, UR8, 0x654, UR43 ;  /* 0x00000654082b7896 */ /* 0x000fe4000800002b */
[----:B------:R-:W-:Y:S02]  /*48a0*/  UPRMT UR50, UR8, 0x654, UR33 ;  /* 0x0000065408327896 */ /* 0x000fe40008000021 */
[----:B------:R-:W-:Y:S02]  /*48b0*/  UPRMT UR49, UR8, 0x654, UR25 ;  /* 0x0000065408317896 */ /* 0x000fe40008000019 */
[----:B------:R-:W-:-:S02]  /*48c0*/  UPRMT UR48, UR8, 0x654, UR17 ;  /* 0x0000065408307896 */ /* 0x000fc40008000011 */
[----:B------:R-:W-:Y:S02]  /*48d0*/  USHF.R.U32.HI UR52, URZ, UR45, UR52 ;  /* 0x0000002dff347299 */ /* 0x000fe40008011634 */
[----:B--2---:R-:W-:Y:S02]  /*48e0*/  USHF.R.U32.HI UR51, URZ, UR54, UR51 ;  /* 0x00000036ff337299 */ /* 0x004fe40008011633 */
[----:B------:R-:W-:Y:S02]  /*48f0*/  UISETP.NE.AND UP0, UPT, UR46, 0x1, UPT ;  /* 0x000000012e00788c */ /* 0x000fe4000bf05270 */
[----:B-1----:R-:W-:-:S11]  /*4900*/  UISETP.NE.AND UP3, UPT, UR4, 0x1, UPT ;  /* 0x000000010400788c */ /* 0x002fd6000bf65270 */
.L_x_99:
[C---:B------:R-:W-:Y:S02]  /*4910*/  LEA R8, R10.reuse, UR21, 0x3 ;  /* 0x000000150a087c11 */ /* 0x040fe4000f8e18ff */
[----:B------:R-:W-:Y:S02]  /*4920*/  SHF.L.U32 R0, R9, 0x1f, RZ ;  /* 0x0000001f09007819 */ /* 0x000fe400000006ff */
[----:B------:R-:W-:Y:S02]  /*4930*/  LEA R4, R10, UR21, 0x4 ;  /* 0x000000150a047c11 */ /* 0x000fe4000f8e20ff */
[----:B-1----:R-:W1:Y:S02]  /*4940*/  SYNCS.PHASECHK.TRANS64.TRYWAIT P0, [R8+URZ+0x160], R0 ;  /* 0x00016000080075a7 */ /* 0x002e6400080011ff */
[----:B-1----:R-:W-:Y:S05]  /*4950*/  @!P0 BRA `(.L_x_89) ;  /* 0x0000005000108947 */ /* 0x002fea0003800000 */
.L_x_205:
[----:B------:R-:W2:Y:S01]  /*4960*/  LDS.128 R4, [R4+0x1f0] ;  /* 0x0001f00004047984 */ /* 0x000ea20000000c00 */
[----:B------:R-:W-:Y:S01]  /*4970*/  UISETP.GE.AND UP0, UPT, UR42, 0x1, UPT ;  /* 0x000000012a00788c */ /* 0x000fe2000bf06270 */
[----:B------:R-:W-:Y:S01]  /*4980*/  @!PT LDS RZ, [RZ] ;  /* 0x00000000fffff984 */ /* 0x000fe20000000800 */
[----:B------:R-:W-:Y:S01]  /*4990*/  @!PT LDS RZ, [RZ] ;  /* 0x00000000fffff984 */ /* 0x000fe20000000800 */
[----:B------:R-:W-:Y:S01]  /*49a0*/  @!PT LDS RZ, [RZ] ;  /* 0x00000000fffff984 */ /* 0x000fe20000000800 */
[----:B------:R-:W-:Y:S01]  /*49b0*/  @!PT LDS RZ, [RZ] ;  /* 0x00000000fffff984 */ /* 0x000fe20000000800 */
[----:B------:R4:W-:Y:S06]  /*49c0*/  MEMBAR.ALL.CTA ;  /* 0x0000000000007992 */ /* 0x0009ec0000008000 */
[----:B----4-:R-:W4:Y:S01]  /*49d0*/  FENCE.VIEW.ASYNC.S ;  /* 0x00000000000073c6 */ /* 0x010f220000000000 */
[----:B--2---:R-:W-:Y:S11]  /*49e0*/  LOP3.LUT P0, RZ, R6, 0x1, RZ, 0xc0, !PT ;  /* 0x0000000106ff7812 */ /* 0x004ff6000780c0ff */
[----:B------:R-:W-:Y:S02]  /*49f0*/  @!UPT UIADD3 URZ, UPT, UPT, URZ, URZ, URZ ;  /* 0x000000fffffff290 */ /* 0x000fe4000fffe0ff */
[----:B----4-:R-:W-:Y:S01]  /*4a00*/  VOTEU.ANY UP2, P0 ;  /* 0x0000000000ff7886 */ /* 0x010fe20000040100 */
[----:B------:R-:W-:Y:S11]  /*4a10*/  PLOP3.LUT P0, PT, PT, PT, UP2, 0x80, 0x8 ;  /* 0x000000000008781c */ /* 0x000ff60003f0f028 */
[----:B------:R-:W-:Y:S02]  /*4a20*/  @!UPT UIADD3 URZ, UPT, UPT, URZ, URZ, URZ ;  /* 0x000000fffffff290 */ /* 0x000fe4000fffe0ff */
[----:B-1----:R-:W-:Y:S02]  /*4a30*/  @P0 SHF.R.U32.HI R0, RZ, 0x10, R5 ;  /* 0x00000010ff000819 */ /* 0x002fe40000011605 */
[----:B------:R-:W-:Y:S02]  /*4a40*/  @P0 MOV R2, R4 ;  /* 0x0000000400020202 */ /* 0x000fe40000000f00 */
[----:B------:R-:W-:Y:S01]  /*4a50*/  @P0 R2UR UR4, R0 ;  /* 0x00000000000402ca */ /* 0x000fe200000e0000 */
[----:B------:R-:W-:Y:S01]  /*4a60*/  VIADD R0, R8, 0x170 ;  /* 0x0000017008007836 */ /* 0x000fe20000000000 */
[----:B------:R-:W-:Y:S02]  /*4a70*/  @P0 LOP3.LUT R4, R5, 0xffff, RZ, 0xc0, !PT ;  /* 0x0000ffff05040812 */ /* 0x000fe400078ec0ff */
[----:B------:R-:W-:Y:S02]  /*4a80*/  @P0 R2UR UR6, R2 ;  /* 0x00000000020602ca */ /* 0x000fe400000e0000 */
[----:B------:R-:W-:Y:S02]  /*4a90*/  PRMT R0, RZ, 0x654, R0 ;  /* 0x00000654ff007816 */ /* 0x000fe40000000000 */
[----:B------:R-:W-:Y:S02]  /*4aa0*/  @P0 R2UR UR5, R4 ;  /* 0x00000000040502ca */ /* 0x000fe400000e0000 */
[----:B------:R1:W-:Y:S03]  /*4ab0*/  SYNCS.ARRIVE.TRANS64.RED.A1T0 RZ, [R0+URZ], RZ ;  /* 0x000000ff00ff79a7 */ /* 0x0003e600081004ff */
[----:B------:R-:W-:Y:S04]  /*4ac0*/  @UP2 UMOV UR29, UR4 ;  /* 0x00000004001d2c82 */ /* 0x000fe80008000000 */
[----:B------:R-:W-:Y:S04]  /*4ad0*/  @UP2 UMOV UR14, UR6 ;  /* 0x00000006000e2c82 */ /* 0x000fe80008000000 */
[----:B------:R-:W-:Y:S01]  /*4ae0*/  @UP2 UMOV UR13, UR5 ;  /* 0x00000005000d2c82 */ /* 0x000fe20008000000 */
[----:B------:R-:W-:Y:S05]  /*4af0*/  BRA.U !UP0, `(.L_x_90) ;  /* 0x0000000108c07547 */ /* 0x000fea000b800000 */
[----:B------:R-:W-:Y:S02]  /*4b00*/  UIMAD.WIDE.U32 UR18, UR13, UR47, URZ ;  /* 0x0000002f0d1272a5 */ /* 0x000fe4000f8e00ff */
[----:B------:R-:W-:Y:S02]  /*4b10*/  UP2UR UR16, UPR, URZ, 0x4 ;  /* 0x00000004ff107883 */ /* 0x000fe40008000000 */
[----:B------:R-:W-:Y:S02]  /*4b20*/  UISETP.NE.AND UP2, UPT, UR46, 0x1, UPT ;  /* 0x000000012e00788c */ /* 0x000fe4000bf45270 */
[----:B------:R-:W-:Y:S02]  /*4b30*/  UIMAD.WIDE.U32 UR26, UR14, UR44, URZ ;  /* 0x0000002c0e1a72a5 */ /* 0x000fe4000f8e00ff */
[----:B------:R-:W-:Y:S02]  /*4b40*/  USEL UR4, UR37, UR51, !UP2 ;  /* 0x0000003325047287 */ /* 0x000fe4000d000000 */
[----:B------:R-:W-:Y:S02]  /*4b50*/  UISETP.NE.AND UP0, UPT, UR15, 0x1, UPT ;  /* 0x000000010f00788c */ /* 0x000fe4000bf05270 */
[----:B------:R-:W-:Y:S02]  /*4b60*/  UP2UR UR20, UPR, URZ, 0x2 ;  /* 0x00000002ff147883 */ /* 0x000fe40008000000 */
[----:B------:R-:W-:Y:S02]  /*4b70*/  UISETP.NE.AND UP1, UPT, UR42, 0x1, UPT ;  /* 0x000000012a00788c */ /* 0x000fe4000bf25270 */
[----:B---3--:R-:W-:Y:S02]  /*4b80*/  UIMAD.WIDE.U32 UR8, UR4, UR22, URZ ;  /* 0x00000016040872a5 */ /* 0x008fe4000f8e00ff */
[----:B------:R-:W-:Y:S01]  /*4b90*/  USEL UR7, UR40, UR52, !UP0 ;  /* 0x0000003428077287 */ /* 0x000fe2000c000000 */
[----:B------:R-:W-:Y:S02]  /*4ba0*/  UMOV UR5, UR19 ;  /* 0x0000001300057c82 */ /* 0x000fe40008000000 */
[----:B------:R-:W-:Y:S02]  /*4bb0*/  USHF.R.U32.HI UR6, URZ, UR54, UR5 ;  /* 0x00000036ff067299 */ /* 0x000fe40008011605 */
[----:B------:R-:W-:Y:S02]  /*4bc0*/  UIMAD.WIDE.U32 UR10, UR7, UR22, URZ ;  /* 0x00000016070a72a5 */ /* 0x000fe4000f8e00ff */
[----:B------:R-:W-:Y:S02]  /*4bd0*/  USEL UR6, UR13, UR6, !UP2 ;  /* 0x000000060d067287 */ /* 0x000fe4000d000000 */
[----:B------:R-:W-:Y:S01]  /*4be0*/  UISETP.NE.AND UP2, UPT, UR16, URZ, UPT ;  /* 0x000000ff1000728c */ /* 0x000fe2000bf45270 */
[----:B------:R-:W-:Y:S02]  /*4bf0*/  UMOV UR5, UR27 ;  /* 0x0000001b00057c82 */ /* 0x000fe40008000000 */
[----:B------:R-:W-:Y:S03]  /*4c00*/  USHF.R.U32.HI UR12, URZ, UR45, UR5 ;  /* 0x0000002dff0c7299 */ /* 0x000fe60008011605 */
[----:B------:R-:W-:Y:S02]  /*4c10*/  UMOV UR5, UR9 ;  /* 0x0000000900057c82 */ /* 0x000fe40008000000 */
[----:B------:R-:W-:Y:S03]  /*4c20*/  @UP1 USHF.R.U32.HI UR4, URZ, UR23, UR5 ;  /* 0x00000017ff041299 */ /* 0x000fe60008011605 */
[----:B------:R-:W-:Y:S01]  /*4c30*/  UMOV UR5, UR11 ;  /* 0x0000000b00057c82 */ /* 0x000fe20008000000 */
[----:B------:R-:W-:Y:S02]  /*4c40*/  UIMAD UR4, UR42, UR4, URZ ;  /* 0x000000042a0472a4 */ /* 0x000fe4000f8e02ff */
[----:B------:R-:W-:Y:S02]  /*4c50*/  @UP1 USHF.R.U32.HI UR7, URZ, UR23, UR5 ;  /* 0x00000017ff071299 */ /* 0x000fe40008011605 */
[----:B------:R-:W-:Y:S02]  /*4c60*/  USEL UR5, UR14, UR12, !UP0 ;  /* 0x0000000c0e057287 */ /* 0x000fe4000c000000 */
[----:B------:R-:W-:Y:S02]  /*4c70*/  UIMAD.WIDE.U32 UR10, UR6, UR22, URZ ;  /* 0x00000016060a72a5 */ /* 0x000fe4000f8e00ff */
[----:B------:R-:W-:Y:S02]  /*4c80*/  UIMAD UR8, UR42, UR7, URZ ;  /* 0x000000072a0872a4 */ /* 0x000fe4000f8e02ff */
[----:B------:R-:W-:Y:S03]  /*4c90*/  UISETP.GE.AND UP0, UPT, UR6, UR4, UPT ;  /* 0x000000040600728c */ /* 0x000fe6000bf06270 */
[----:B------:R-:W-:Y:S01]  /*4ca0*/  UMOV UR4, UR11 ;  /* 0x0000000b00047c82 */ /* 0x000fe20008000000 */
[----:B------:R-:W-:Y:S02]  /*4cb0*/  UISETP.GE.OR UP0, UPT, UR5, UR8, UP0 ;  /* 0x000000080500728c */ /* 0x000fe40008706670 */
[----:B------:R-:W-:Y:S02]  /*4cc0*/  USHF.R.U32.HI UR4, URZ, UR23, UR4 ;  /* 0x00000017ff047299 */ /* 0x000fe40008011604 */
[----:B------:R-:W-:Y:S02]  /*4cd0*/  UIMAD.WIDE.U32 UR8, UR5, UR22, URZ ;  /* 0x00000016050872a5 */ /* 0x000fe4000f8e00ff */
[----:B------:R-:W-:Y:S04]  /*4ce0*/  USEL UR10, UR6, UR4, !UP1 ;  /* 0x00000004060a7287 */ /* 0x000fe8000c800000 */
[----:B------:R-:W-:Y:S01]  /*4cf0*/  UIADD3 UR11, UPT, UPT, -UR10, URZ, URZ ;  /* 0x000000ff0a0b7290 */ /* 0x000fe2000fffe1ff */
[----:B------:R-:W-:Y:S02]  /*4d00*/  @!UP0 UMOV UR4, UR9 ;  /* 0x0000000900048c82 */ /* 0x000fe40008000000 */
[----:B------:R-:W-:Y:S02]  /*4d10*/  @!UP0 USHF.R.U32.HI UR4, URZ, UR23, UR4 ;  /* 0x00000017ff048299 */ /* 0x000fe40008011604 */
[----:B------:R-:W-:Y:S02]  /*4d20*/  UIMAD UR8, UR42, UR11, UR6 ;  /* 0x0000000b2a0872a4 */ /* 0x000fe4000f8e0206 */
[----:B------:R-:W-:Y:S02]  /*4d30*/  @!UP0 USEL UR4, UR5, UR4, !UP1 ;  /* 0x0000000405048287 */ /* 0x000fe4000c800000 */
[----:B------:R-:W-:Y:S02]  /*4d40*/  UISETP.NE.AND UP1, UPT, UR20, URZ, UPT ;  /* 0x000000ff1400728c */ /* 0x000fe4000bf25270 */
[----:B------:R-:W-:Y:S02]  /*4d50*/  @!UP0 UIMAD UR8, UR7, UR8, UR4 ;  /* 0x00000008070882a4 */ /* 0x000fe4000f8e0204 */
[----:B------:R-:W-:Y:S02]  /*4d60*/  @!UP0 UIADD3 UR9, UPT, UPT, UR10, -UR4, URZ ;  /* 0x800000040a098290 */ /* 0x000fe4000fffe0ff */
[----:B------:R-:W-:Y:S02]  /*4d70*/  UIADD3 UR4, UPT, UPT, -UR5, URZ, URZ ;  /* 0x000000ff05047290 */ /* 0x000fe4000fffe1ff */
[----:B------:R-:W-:Y:S02]  /*4d80*/  UIADD3 UR7, UPT, UPT, -UR6, URZ, URZ ;  /* 0x000000ff06077290 */ /* 0x000fe4000fffe1ff */
[----:B------:R-:W-:Y:S02]  /*4d90*/  @!UP0 UIMAD UR6, UR9, UR42, UR5 ;  /* 0x0000002a090682a4 */ /* 0x000fe4000f8e0205 */
[----:B------:R-:W-:Y:S02]  /*4da0*/  UIMAD UR14, UR15, UR4, UR14 ;  /* 0x000000040f0e72a4 */ /* 0x000fe4000f8e020e */
[----:B------:R-:W-:Y:S01]  /*4db0*/  UIMAD UR13, UR46, UR7, UR13 ;  /* 0x000000072e0d72a4 */ /* 0x000fe2000f8e020d */
[----:B------:R-:W-:Y:S02]  /*4dc0*/  @!UP0 UMOV UR5, UR8 ;  /* 0x0000000800058c82 */ /* 0x000fe40008000000 */
[----:B------:R-:W-:Y:S02]  /*4dd0*/  UIMAD UR14, UR5, UR15, UR14 ;  /* 0x0000000f050e72a4 */ /* 0x000fe4000f8e020e */
[----:B------:R-:W-:Y:S11]  /*4de0*/  UIMAD UR13, UR6, UR46, UR13 ;  /* 0x0000002e060d72a4 */ /* 0x000ff6000f8e020d */
[----:B------:R-:W-:Y:S01]  /*4df0*/  @!UPT UIADD3 URZ, UPT, UPT, URZ, URZ, URZ ;  /* 0x000000fffffff290 */ /* 0x000fe2000fffe0ff */
.L_x_90:
[----:B------:R-:W2:Y:S01]  /*4e00*/  @!UP3 LDCU.128 UR8, c[0x0][0xb10] ;  /* 0x00016200ff08b7ac */ /* 0x000ea20008000c00 */
[----:B------:R-:W-:Y:S02]  /*4e10*/  ISETP.NE.U32.AND P0, PT, RZ, UR38, PT ;  /* 0x00000026ff007c0c */ /* 0x000fe4000bf05070 */
[----:B------:R-:W-:Y:S02]  /*4e20*/  SHF.L.U32 R4, R11, 0x1f, RZ ;  /* 0x0000001f0b047819 */ /* 0x000fe400000006ff */
[----:B------:R-:W-:Y:S01]  /*4e30*/  ISETP.NE.AND.EX P0, PT, RZ, UR39, PT, P0 ;  /* 0x00000027ff007c0c */ /* 0x000fe2000bf05300 */
[----:B------:R-:W4:Y:S01]  /*4e40*/  @!UP3 LDCU UR5, c[0x0][0xb0c] ;  /* 0x00016180ff05b7ac */ /* 0x000f220008000800 */
[----:B------:R-:W-:Y:S02]  /*4e50*/  USHF.L.U32 UR35, UR30, 0x6, URZ ;  /* 0x000000061e237899 */ /* 0x000fe400080006ff */
[----:B------:R-:W-:Y:S02]  /*4e60*/  USHF.L.U32 UR34, UR31, 0x7, URZ ;  /* 0x000000071f227899 */ /* 0x000fe400080006ff */
[----:B--2---:R-:W-:Y:S07]  /*4e70*/  UIMAD.WIDE.U32 UR6, UR14, UR8, URZ ;  /* 0x000000080e0672a5 */ /* 0x004fee000f8e00ff */
[----:B------:R-:W-:Y:S01]  /*4e80*/  @!UP3 UMOV UR4, UR7 ;  /* 0x000000070004bc82 */ /* 0x000fe20008000000 */
[----:B----4-:R-:W-:Y:S02]  /*4e90*/  @!UP3 UISETP.NE.AND UP0, UPT, UR5, 0x1, UPT ;  /* 0x000000010500b88c */ /* 0x010fe4000bf05270 */
[----:B------:R-:W-:Y:S02]  /*4ea0*/  @!UP3 USHF.R.U32.HI UR4, URZ, UR9, UR4 ;  /* 0x00000009ff04b299 */ /* 0x000fe40008011604 */
[----:B------:R-:W-:Y:S02]  /*4eb0*/  UIMAD.WIDE.U32 UR6, UR13, UR11, URZ ;  /* 0x0000000b0d0672a5 */ /* 0x000fe4000f8e00ff */
[----:B------:R-:W-:Y:S02]  /*4ec0*/  @!UP3 USEL UR8, UR14, UR4, !UP0 ;  /* 0x000000040e08b287 */ /* 0x000fe4000c000000 */
[----:B------:R-:W-:Y:S03]  /*4ed0*/  @!UP3 UISETP.NE.AND UP0, UPT, UR10, 0x1, UPT ;  /* 0x000000010a00b88c */ /* 0x000fe6000bf05270 */
[----:B------:R-:W-:Y:S02]  /*4ee0*/  @!UP3 UMOV UR6, UR7 ;  /* 0x000000070006bc82 */ /* 0x000fe40008000000 */
[----:B------:R-:W2:Y:S02]  /*4ef0*/  @!UP3 LDCU UR4, c[0x0][0xb20] ;  /* 0x00016400ff04b7ac */ /* 0x000ea40008000800 */
[----:B--2---:R-:W-:Y:S04]  /*4f00*/  @!UP3 USHF.R.U32.HI UR6, URZ, UR4, UR6 ;  /* 0x00000004ff06b299 */ /* 0x004fe80008011606 */
[----:B------:R-:W-:Y:S04]  /*4f10*/  @!UP3 USEL UR6, UR13, UR6, !UP0 ;  /* 0x000000060d06b287 */ /* 0x000fe8000c000000 */
[----:B------:R-:W-:Y:S02]  /*4f20*/  @!UP3 UIADD3 UR4, UPT, UPT, -UR8, UR6, URZ ;  /* 0x000000060804b290 */ /* 0x000fe4000fffe1ff */
[----:B------:R-:W-:Y:S02]  /*4f30*/  @!UP3 UIADD3 UR6, UPT, UPT, UR8, -UR6, URZ ;  /* 0x800000060806b290 */ /* 0x000fe4000fffe0ff */
[----:B------:R-:W-:Y:S02]  /*4f40*/  @!UP3 UIMAD UR14, UR4, UR5, UR14 ;  /* 0x00000005040eb2a4 */ /* 0x000fe4000f8e020e */
[----:B------:R-:W-:Y:S01]  /*4f50*/  @!UP3 UIMAD UR13, UR6, UR10, UR13 ;  /* 0x0000000a060db2a4 */ /* 0x000fe2000f8e020d */
[----:B------:R-:W-:Y:S11]  /*4f60*/  BRA.U UP4, `(.L_x_91) ;  /* 0x0000000104107547 */ /* 0x000ff6000b800000 */
[----:B------:R-:W-:Y:S04]  /*4f70*/  MOV R2, UR41 ;  /* 0x0000002900027c02 */ /* 0x000fe80008000f00 */
[----:B------:R-:W-:Y:S04]  /*4f80*/  SHF.L.U32 R2, R2, 0x1f, RZ ;  /* 0x0000001f02027819 */ /* 0x000fe800000006ff */
[----:B------:R-:W2:Y:S02]  /*4f90*/  SYNCS.PHASECHK.TRANS64.TRYWAIT P1, [UR21+0x158], R2 ;  /* 0x00015802ff0075a7 */ /* 0x000ea40008021115 */
[----:B--2---:R-:W-:Y:S05]  /*4fa0*/  @!P1 BRA `(.L_x_92) ;  /* 0x0000004800909947 */ /* 0x004fea0003800000 */
.L_x_91:
[----:B------:R-:W-:Y:S05]  /*4fb0*/  BRA.U !UP6, `(.L_x_93) ;  /* 0x000000010e387547 */ /* 0x000fea000b800000 */
[----:B------:R-:W-:Y:S01]  /*4fc0*/  UPLOP3.LUT UP1, UPT, UPT, UPT, UP5, 0x80, 0x8 ;  /* 0x000000000008789c */ /* 0x000fe20003f2f050 */
[----:B-1----:R-:W-:Y:S01]  /*4fd0*/  HFMA2 R0, -RZ, RZ, 0, 5.9604644775390625e-08 ;  /* 0x00000001ff007431 */ /* 0x002fe200000001ff */
[----:B------:R-:W1:Y:S01]  /*4fe0*/  LDCU.64 UR8, c[0x0][0x358] ;  /* 0x00006b00ff0877ac */ /* 0x000e620008000a00 */
[----:B------:R-:W-:Y:S03]  /*4ff0*/  IMAD.MOV.U32 R45, RZ, RZ, 0x1 ;  /* 0x00000001ff2d7424 */ /* 0x000fe600078e00ff */
[----:B------:R-:W-:Y:S05]  /*5000*/  PLOP3.LUT P1, PT, PT, PT, UP1, 0x80, 0x8 ;  /* 0x000000000008781c */ /* 0x000fea0003f2f018 */
[----:B------:R-:W2:Y:S01]  /*5010*/  @UP1 LDCU.64 UR4, c[0x0][0x888] ;  /* 0x00011100ff0417ac */ /* 0x000ea20008000a00 */
[----:B------:R-:W-:Y:S07]  /*5020*/  @UP1 UIMAD UR6, UR36, UR38, URZ ;  /* 0x00000026240612a4 */ /* 0x000fee000f8e02ff */
[----:B------:R-:W-:Y:S01]  /*5030*/  @!P1 PRMT R45, R0, 0x7610, R45 ;  /* 0x00007610002d9816 */ /* 0x000fe2000000002d */
[----:B--2---:R-:W-:Y:S06]  /*5040*/  @UP1 UIMAD.WIDE UR4, UR6, 0x4, UR4 ;  /* 0x00000004060418a5 */ /* 0x004fec000f8e0204 */
[----:B------:R-:W-:Y:S01]  /*5050*/  IMAD.U32 R6, RZ, RZ, UR4 ;  /* 0x00000004ff067e24 */ /* 0x000fe2000f8e00ff */
[----:B------:R-:W-:Y:S04]  /*5060*/  MOV R7, UR5 ;  /* 0x0000000500077c02 */ /* 0x000fe80008000f00 */
[----:B------:R-:W2:Y:S01]  /*5070*/  @!UP1 LDCU UR4, c[0x0][0x880] ;  /* 0x00011000ff0497ac */ /* 0x000ea20008000800 */
[----:B-1---5:R4:W5:Y:S02]  /*5080*/  @P1 LDG.E R27, desc[UR8][R6.64] ;  /* 0x00000008061b1981 */ /* 0x022964000c1e1900 */
[----:B--2-4-:R-:W-:Y:S07]  /*5090*/  @!P1 IMAD.U32 R27, RZ, RZ, UR4 ;  /* 0x00000004ff1b9e24 */ /* 0x014fee000f8e00ff */
.L_x_93:
[----:B-----5:R-:W-:Y:S01]  /*50a0*/  @!P0 FSETP.EQ.AND P2, PT, R27, RZ, PT ;  /* 0x000000ff1b00820b */ /* 0x020fe20003f42000 */
[----:B------:R-:W-:Y:S01]  /*50b0*/  @!UPT UIADD3 URZ, UPT, UPT, URZ, URZ, URZ ;  /* 0x000000fffffff290 */ /* 0x000fe2000fffe0ff */
[----:B------:R-:W-:Y:S11]  /*50c0*/  @!P0 BRA `(.L_x_94) ;  /* 0x0000000000148947 */ /* 0x000ff60003800000 */
[----:B------:R-:W-:Y:S02]  /*50d0*/  LOP3.LUT P0, RZ, R45, 0xff, RZ, 0xc0, !PT ;  /* 0x000000ff2dff7812 */ /* 0x000fe4000780c0ff */
[----:B------:R-:W-:Y:S04]  /*50e0*/  PLOP3.LUT P2, PT, PT, PT, UP1, 0x80, 0x8 ;  /* 0x000000000008781c */ /* 0x000fe80003f4f018 */
[----:B------:R-:W-:Y:S07]  /*50f0*/  PLOP3.LUT P2, PT, P2, PT, PT, 0x8, 0x80 ;  /* 0x000000000080781c */ /* 0x000fee000174e170 */
[----:B------:R-:W-:Y:S11]  /*5100*/  @P0 FSETP.EQ.AND P2, PT, R27, RZ, PT ;  /* 0x000000ff1b00020b */ /* 0x000ff60003f42000 */
[----:B------:R-:W-:Y:S02]  /*5110*/  @!UPT UIADD3 URZ, UPT, UPT, URZ, URZ, URZ ;  /* 0x000000fffffff290 */ /* 0x000fe4000fffe0ff */
.L_x_94:
[----:B------:R-:W2:Y:S01]  /*5120*/  SYNCS.PHASECHK.TRANS64.TRYWAIT P0, [UR21+0x130], R4 ;  /* 0x00013004ff0075a7 */ /* 0x000ea20008001115 */
[----:B------:R-:W-:Y:S04]  /*5130*/  ELECT P1, URZ, PT ;  /* 0x0000000000ff782f */ /* 0x000fe80003820000 */
[----:B------:R-:W-:Y:S01]  /*5140*/  PLOP3.LUT P1, PT, P2, P1, PT, 0xf2, 0x2f ;  /* 0x00000000002f781c */ /* 0x000fe20001723e72 */
[----:B------:R-:W-:Y:S01]  /*5150*/  @!UPT UIADD3 URZ, UPT, UPT, URZ, URZ, URZ ;  /* 0x000000fffffff290 */ /* 0x000fe2000fffe0ff */
[----:B--2---:R-:W-:Y:S11]  /*5160*/  @!P0 BRA `(.L_x_95) ;  /* 0x0000004800388947 */ /* 0x004ff60003800000 */
.L_x_208:
[----:B-1----:R-:W-:Y:S01]  /*5170*/  @!P1 IADD3 R2, P0, PT, R12, 0x580, RZ ;  /* 0x000005800c029810 */ /* 0x002fe20007f1e0ff */
[----:B------:R-:W-:Y:S01]  /*5180*/  VOTEU.ALL UP0, P1 ;  /* 0x0000000000ff7886 */ /* 0x000fe20000800000 */
[----:B------:R-:W-:Y:S01]  /*5190*/  UMOV UR6, 0x0 ;  /* 0x0000000000067882 */ /* 0x000fe20000000000 */
[----:B------:R-:W-:Y:S01]  /*51a0*/  UMOV UR7, 0x10000000 ;  /* 0x1000000000077882 */ /* 0x000fe20000000000 */
[----:B------:R-:W-:Y:S01]  /*51b0*/  @!P1 R2UR UR5, R2 ;  /* 0x00000000020592ca */ /* 0x000fe200000e0000 */
[----:B------:R-:W-:Y:S01]  /*51c0*/  @!P1 IMAD.X R0, RZ, RZ, R13, P0 ;  /* 0x000000ffff009224 */ /* 0x000fe200000e060d */
[----:B------:R-:W-:Y:S01]  /*51d0*/  @!UP0 UIADD3 UR32, UPT, UPT, UR21, 0x400, URZ ;  /* 0x0000040015208890 */ /* 0x000fe2000fffe0ff */
[----:B------:R-:W-:Y:S03]  /*51e0*/  VOTEU.ALL UP0, P1 ;  /* 0x0000000000ff7886 */ /* 0x000fe60000800000 */
[----:B------:R-:W-:Y:S01]  /*51f0*/  @!P1 R2UR UR4, R0 ;  /* 0x00000000000492ca */ /* 0x000fe200000e0000 */
[----:B------:R-:W-:Y:S06]  /*5200*/  @!P1 IMAD.MOV.U32 R0, RZ, RZ, 0x1000 ;  /* 0x00001000ff009424 */ /* 0x000fec00078e00ff */
[----:B------:R-:W-:Y:S06]  /*5210*/  IMAD.U32 R6, RZ, RZ, UR5 ;  /* 0x00000005ff067e24 */ /* 0x000fec000f8e00ff */
[----:B------:R-:W-:Y:S01]  /*5220*/  IMAD.U32 R7, RZ, RZ, UR4 ;  /* 0x00000004ff077e24 */ /* 0x000fe2000f8e00ff */
[----:B------:R-:W-:Y:S04]  /*5230*/  @!P1 R2UR UR4, R6 ;  /* 0x00000000060492ca */ /* 0x000fe800000e0000 */
[----:B------:R-:W-:Y:S11]  /*5240*/  @!P1 R2UR UR5, R7 ;  /* 0x00000000070592ca */ /* 0x000ff600000e0000 */
[----:B------:R-:W-:Y:S02]  /*5250*/  @!UPT UIADD3 URZ, UPT, UPT, URZ, URZ, URZ ;  /* 0x000000fffffff290 */ /* 0x000fe4000fffe0ff */
[----:B------:R1:W-:Y:S01]  /*5260*/  @!UP0 UTMALDG.3D [UR32], [UR4], desc[UR6] ;  /* 0x00000620040085b4 */ /* 0x0003e20008011000 */
[----:B------:R1:W-:Y:S01]  /*5270*/  @!P1 SYNCS.ARRIVE.TRANS64.RED.A0TR RZ, [UR21+0x110], R0 ;  /* 0x00011000ffff99a7 */ /* 0x0003e20008300415 */
[----:B------:R-:W-:Y:S01]  /*5280*/  SYNCS.ARRIVE.TRANS64.RED.A1T0 RZ, [UR50], RZ ;  /* 0x000000ffffff79a7 */ /* 0x000fe20008100432 */
[----:B------:R-:W2:Y:S02]  /*5290*/  SYNCS.PHASECHK.TRANS64.TRYWAIT P0, [UR21+0x138], R4 ;  /* 0x00013804ff0075a7 */ /* 0x000ea40008001115 */
[----:B-12---:R-:W-:Y:S05]  /*52a0*/  @!P0 BRA `(.L_x_96) ;  /* 0x0000004800008947 */ /* 0x006fea0003800000 */
.L_x_210:
[----:B------:R-:W-:Y:S01]  /*52b0*/  @!P1 IADD3 R2, P0, PT, R12, 0x580, RZ ;  /* 0x000005800c029810 */ /* 0x000fe20007f1e0ff */
[----:B------:R-:W-:Y:S01]  /*52c0*/  VOTEU.ALL UP0, P1 ;  /* 0x0000000000ff7886 */ /* 0x000fe20000800000 */
[----:B------:R-:W-:Y:S01]  /*52d0*/  UMOV UR6, 0x0 ;  /* 0x0000000000067882 */ /* 0x000fe20000000000 */
[----:B------:R-:W-:Y:S01]  /*52e0*/  UMOV UR7, 0x10000000 ;  /* 0x1000000000077882 */ /* 0x000fe20000000000 */
[----:B------:R-:W-:Y:S01]  /*52f0*/  @!P1 R2UR UR5, R2 ;  /* 0x00000000020592ca */ /* 0x000fe200000e0000 */
[----:B-1----:R-:W-:Y:S01]  /*5300*/  @!P1 IMAD.X R0, RZ, RZ, R13, P0 ;  /* 0x000000ffff009224 */ /* 0x002fe200000e060d */
[----:B------:R-:W-:Y:S02]  /*5310*/  @!UP0 UIADD3 UR26, UPT, UPT, UR34, 0x20, URZ ;  /* 0x00000020221a8890 */ /* 0x000fe4000fffe0ff */
[----:B------:R-:W-:Y:S02]  /*5320*/  @!UP0 UIADD3 UR24, UPT, UPT, UR21, 0x1400, URZ ;  /* 0x0000140015188890 */ /* 0x000fe4000fffe0ff */
[----:B------:R-:W-:Y:S01]  /*5330*/  @!P1 R2UR UR4, R0 ;  /* 0x00000000000492ca */ /* 0x000fe200000e0000 */
[----:B------:R-:W-:Y:S01]  /*5340*/  VOTEU.ALL UP0, P1 ;  /* 0x0000000000ff7886 */ /* 0x000fe20000800000 */
[----:B------:R-:W-:Y:S01]  /*5350*/  @!P1 IMAD.MOV.U32 R0, RZ, RZ, 0x1000 ;  /* 0x00001000ff009424 */ /* 0x000fe200078e00ff */
[----:B------:R-:W-:Y:S01]  /*5360*/  UMOV UR27, UR35 ;  /* 0x00000023001b7c82 */ /* 0x000fe20008000000 */
[----:B------:R-:W-:Y:S03]  /*5370*/  UMOV UR28, UR36 ;  /* 0x00000024001c7c82 */ /* 0x000fe60008000000 */
        /* <DEDUP_REMOVED lines=10> */
.L_x_212:
[----:B------:R-:W-:Y:S01]  /*5420*/  @!P1 IADD3 R2, P0, PT, R12, 0x580, RZ ;  /* 0x000005800c029810 */ /* 0x000fe20007f1e0ff */
[----:B------:R-:W-:Y:S01]  /*5430*/  VOTEU.ALL UP0, P1 ;  /* 0x0000000000ff7886 */ /* 0x000fe20000800000 */
[----:B------:R-:W-:Y:S01]  /*5440*/  UMOV UR6, 0x0 ;  /* 0x0000000000067882 */ /* 0x000fe20000000000 */
[----:B------:R-:W-:Y:S01]  /*5450*/  UMOV UR7, 0x10000000 ;  /* 0x1000000000077882 */ /* 0x000fe20000000000 */
[----:B------:R-:W-:Y:S01]  /*5460*/  @!P1 R2UR UR5, R2 ;  /* 0x00000000020592ca */ /* 0x000fe200000e0000 */
[----:B-1----:R-:W-:Y:S01]  /*5470*/  @!P1 IMAD.X R0, RZ, RZ, R13, P0 ;  /* 0x000000ffff009224 */ /* 0x002fe200000e060d */
[----:B------:R-:W-:Y:S01]  /*5480*/  @!UP0 UIADD3 UR18, UPT, UPT, UR34, 0x40, URZ ;  /* 0x0000004022128890 */ /* 0x000fe2000fffe0ff */
[----:B------:R-:W-:Y:S01]  /*5490*/  VIADD R10, R10, 0x1 ;  /* 0x000000010a0a7836 */ /* 0x000fe20000000000 */
        /* <DEDUP_REMOVED lines=16> */
.L_x_214:
[----:B------:R-:W-:Y:S01]  /*55a0*/  @!P1 IADD3 R2, P0, PT, R12, 0x580, RZ ;  /* 0x000005800c029810 */ /* 0x000fe20007f1e0ff */
[----:B------:R-:W-:Y:S01]  /*55b0*/  VOTEU.ALL UP0, P1 ;  /* 0x0000000000ff7886 */ /* 0x000fe20000800000 */
[----:B------:R-:W-:Y:S01]  /*55c0*/  UMOV UR6, 0x0 ;  /* 0x0000000000067882 */ /* 0x000fe20000000000 */
[----:B------:R-:W-:Y:S01]  /*55d0*/  UMOV UR7, 0x10000000 ;  /* 0x1000000000077882 */ /* 0x000fe20000000000 */
[----:B------:R-:W-:Y:S01]  /*55e0*/  @!P1 R2UR UR5, R2 ;  /* 0x00000000020592ca */ /* 0x000fe200000e0000 */
[----:B-1----:R-:W-:Y:S01]  /*55f0*/  @!P1 IMAD.X R0, RZ, RZ, R13, P0 ;  /* 0x000000ffff009224 */ /* 0x002fe200000e060d */
[----:B------:R-:W-:Y:S01]  /*5600*/  @!UP0 UIADD3 UR10, UPT, UPT, UR34, 0x60, URZ ;  /* 0x00000060220a8890 */ /* 0x000fe2000fffe0ff */
[----:B------:R-:W-:Y:S01]  /*5610*/  R2UR UR18, R47 ;  /* 0x000000002f1272ca */ /* 0x000fe200000e0000 */
[----:B------:R-:W-:Y:S01]  /*5620*/  @!UP0 UIADD3 UR8, UPT, UPT, UR21, 0x3400, URZ ;  /* 0x0000340015088890 */ /* 0x000fe2000fffe0ff */
[----:B------:R-:W-:Y:S01]  /*5630*/  R2UR UR16, R48 ;  /* 0x00000000301072ca */ /* 0x000fe200000e0000 */
[----:B------:R-:W-:Y:S01]  /*5640*/  @!UP0 UIADD3 UR9, UPT, UPT, UR21, 0x128, URZ ;  /* 0x0000012815098890 */ /* 0x000fe2000fffe0ff */
[----:B------:R-:W-:Y:S01]  /*5650*/  @!P1 R2UR UR4, R0 ;  /* 0x00000000000492ca */ /* 0x000fe200000e0000 */
[----:B------:R-:W-:Y:S01]  /*5660*/  VOTEU.ALL UP0, P1 ;  /* 0x0000000000ff7886 */ /* 0x000fe20000800000 */
[----:B------:R-:W-:Y:S01]  /*5670*/  UMOV UR11, UR35 ;  /* 0x00000023000b7c82 */ /* 0x000fe20008000000 */
[----:B------:R-:W-:Y:S01]  /*5680*/  UMOV UR12, UR36 ;  /* 0x00000024000c7c82 */ /* 0x000fe20008000000 */
[C---:B------:R-:W-:Y:S01]  /*5690*/  ISETP.NE.AND P0, PT, R10.reuse, 0x2, PT ;  /* 0x000000020a00780c */ /* 0x040fe20003f05270 */
[----:B------:R-:W-:Y:S01]  /*56a0*/  UMOV UR36, UR29 ;  /* 0x0000001d00247c82 */ /* 0x000fe20008000000 */
[----:B------:R-:W-:Y:S01]  /*56b0*/  IMAD.U32 R4, RZ, RZ, UR5 ;  /* 0x00000005ff047e24 */ /* 0x000fe2000f8e00ff */
[----:B------:R-:W-:Y:S01]  /*56c0*/  LOP3.LUT R11, R11, 0x1, RZ, 0x3c, !PT ;  /* 0x000000010b0b7812 */ /* 0x000fe200078e3cff */
[----:B------:R-:W-:Y:S01]  /*56d0*/  UPLOP3.LUT UP4, UPT, UPT, UPT, UPT, 0x80, 0x8 ;  /* 0x000000000008789c */ /* 0x000fe20003f8f070 */
[----:B------:R-:W-:Y:S01]  /*56e0*/  SEL R0, RZ, 0x1, P0 ;  /* 0x00000001ff007807 */ /* 0x000fe20000000000 */
[----:B------:R-:W-:Y:S01]  /*56f0*/  UIADD3 UR31, UPT, UPT, UR13, UR18, URZ ;  /* 0x000000120d1f7290 */ /* 0x000fe2000fffe0ff */
[----:B------:R-:W-:Y:S01]  /*5700*/  SEL R10, R10, RZ, P0 ;  /* 0x000000ff0a0a7207 */ /* 0x000fe20000000000 */
[----:B------:R-:W-:Y:S01]  /*5710*/  UIADD3 UR30, UPT, UPT, UR14, UR16, URZ ;  /* 0x000000100e1e7290 */ /* 0x000fe2000fffe0ff */
[----:B------:R-:W-:Y:S01]  /*5720*/  IMAD.U32 R5, RZ, RZ, UR4 ;  /* 0x00000004ff057e24 */ /* 0x000fe2000f8e00ff */
[----:B------:R-:W-:Y:S02]  /*5730*/  @!P1 R2UR UR4, R4 ;  /* 0x00000000040492ca */ /* 0x000fe400000e0000 */
[----:B------:R-:W-:Y:S02]  /*5740*/  LOP3.LUT R9, R9, R0, RZ, 0x3c, !PT ;  /* 0x0000000009097212 */ /* 0x000fe400078e3cff */
[----:B------:R-:W-:Y:S11]  /*5750*/  @!P1 R2UR UR5, R5 ;  /* 0x00000000050592ca */ /* 0x000ff600000e0000 */
[----:B------:R-:W-:Y:S02]  /*5760*/  @!UPT UIADD3 URZ, UPT, UPT, URZ, URZ, URZ ;  /* 0x000000fffffff290 */ /* 0x000fe4000fffe0ff */
[----:B------:R1:W-:Y:S01]  /*5770*/  @!UP0 UTMALDG.3D [UR8], [UR4], desc[UR6] ;  /* 0x00000608040085b4 */ /* 0x0003e20008011000 */
[----:B------:R1:W-:Y:S01]  /*5780*/  @!P1 SYNCS.ARRIVE.TRANS64.RED.A0TR RZ, [UR21+0x128], R3 ;  /* 0x00012803ffff99a7 */ /* 0x0003e20008300415 */
[----:B------:R-:W-:Y:S01]  /*5790*/  SYNCS.ARRIVE.TRANS64.RED.A1T0 RZ, [UR43], RZ ;  /* 0x000000ffffff79a7 */ /* 0x000fe2000810042b */
[----:B------:R-:W-:Y:S05]  /*57a0*/  BRA.U UP2, `(.L_x_99) ;  /* 0xfffffff102587547 */ /* 0x000fea000b83ffff */
[----:B------:R-:W-:-:S04]  /*57b0*/  SHF.L.U32 R2, R11, 0x1f, RZ ;  /* 0x0000001f0b027819 */ /* 0x000fc800000006ff */
[----:B------:R-:W2:Y:S02]  /*57c0*/  SYNCS.PHASECHK.TRANS64.TRYWAIT P0, [UR21+0x130], R2 ;  /* 0x00013002ff0075a7 */ /* 0x000ea40008001115 */
[----:B--2---:R-:W-:Y:S05]  /*57d0*/  @!P0 BRA `(.L_x_100) ;  /* 0x0000004000fc8947 */ /* 0x004fea0003800000 */
.L_x_216:
[----:B------:R-:W4:Y:S02]  /*57e0*/  SYNCS.PHASECHK.TRANS64.TRYWAIT P0, [UR21+0x138], R2 ;  /* 0x00013802ff0075a7 */ /* 0x000f240008001115 */
[----:B----4-:R-:W-:Y:S05]  /*57f0*/  @!P0 BRA `(.L_x_101) ;  /* 0x00000044000c8947 */ /* 0x010fea0003800000 */
.L_x_218:
[----:B------:R-:W4:Y:S02]  /*5800*/  SYNCS.PHASECHK.TRANS64.TRYWAIT P0, [UR21+0x140], R2 ;  /* 0x00014002ff0075a7 */ /* 0x000f240008001115 */
[----:B----4-:R-:W-:Y:S05]  /*5810*/  @!P0 BRA `(.L_x_102) ;  /* 0x00000044001c8947 */ /* 0x010fea0003800000 */
.L_x_220:
[----:B--2---:R-:W-:-:S07]  /*5820*/  MOV R0, UR21 ;  /* 0x0000001500007c02 */ /* 0x004fce0008000f00 */
.L_x_103:
[----:B--2---:R-:W-:-:S04]  /*5830*/  SHF.L.U32 R2, R11, 0x1f, RZ ;  /* 0x0000001f0b027819 */ /* 0x004fc800000006ff */
[----:B------:R2:W4:Y:S03]  /*5840*/  SYNCS.PHASECHK.TRANS64.TRYWAIT P0, [R0+URZ+0x148], R2 ;  /* 0x00014802000075a7 */ /* 0x00052600080011ff */
[----:B----4-:R-:W-:Y:S05]  /*5850*/  @!P0 NANOSLEEP.SYNCS 0x989680 ;  /* 0x009896800000895d */ /* 0x010fea0003900000 */
[----:B------:R-:W4:Y:S02]  /*5860*/  @!P0 SYNCS.PHASECHK.TRANS64 P0, [R0+URZ+0x148], R2 ;  /* 0x00014802000085a7 */ /* 0x000f2400080010ff */
[----:B-1-34-:R-:W-:Y:S05]  /*5870*/  @P0 EXIT ;  /* 0x000000000000094d */ /* 0x01afea0003800000 */
[----:B------:R-:W-:Y:S05]  /*5880*/  BRA `(.L_x_103) ;  /* 0xfffffffc00e87947 */ /* 0x000fea000383ffff */
.L_x_88:
[----:B------:R-:W-:-:S06]  /*5890*/  UISETP.GE.AND UP0, UPT, UR18, 0x4, UPT ;  /* 0x000000041200788c */ /* 0x000fcc000bf06270 */
[----:B------:R-:W-:-:S13]  /*58a0*/  PLOP3.LUT P0, PT, PT, PT, UP0, 0x80, 0x8 ;  /* 0x000000000008781c */ /* 0x000fda0003f0f008 */
[----:B-1----:R-:W-:Y:S05]  /*58b0*/  @!P0 EXIT ;  /* 0x000000000000894d */ /* 0x002fea0003800000 */
[----:B------:R-:W1:Y:S08]  /*58c0*/  S2UR UR4, SR_CgaCtaId ;  /* 0x00000000000479c3 */ /* 0x000e700000008800 */
[----:B------:R-:W-:Y:S01]  /*58d0*/  BAR.SYNC.DEFER_BLOCKING 0x6, 0xa0 ;  /* 0x0182800000007b1d */ /* 0x000fe20000010000 */
[C---:B------:R-:W-:Y:S01]  /*58e0*/  IMAD.SHL.U32 R3, R57.reuse, 0x20, RZ ;  /* 0x0000002039037824 */ /* 0x040fe200078e00ff */
[----:B------:R-:W-:Y:S01]  /*58f0*/  SHF.R.U32.HI R4, RZ, 0x1, R57 ;  /* 0x00000001ff047819 */ /* 0x000fe20000011639 */
[C---:B------:R-:W-:Y:S01]  /*5900*/  IMAD.SHL.U32 R2, R57.reuse, 0x10, RZ ;  /* 0x0000001039027824 */ /* 0x040fe200078e00ff */
[C---:B------:R-:W-:Y:S01]  /*5910*/  LOP3.LUT P0, RZ, R57.reuse, 0x4, RZ, 0xc0, !PT ;  /* 0x0000000439ff7812 */ /* 0x040fe2000780c0ff */
[----:B------:R-:W-:Y:S01]  /*5920*/  IMAD.U32 R23, R57, 0x10000, RZ ;  /* 0x0001000039177824 */ /* 0x000fe200078e00ff */
[----:B------:R-:W-:-:S02]  /*5930*/  UMOV UR44, 0x400 ;  /* 0x00000400002c7882 */ /* 0x000fc40000000000 */
[----:B------:R-:W2:Y:S01]  /*5940*/  LDC.64 R42, c[0x0][0x8b0] ;  /* 0x00022c00ff2a7b82 */ /* 0x000ea20000000a00 */
[----:B------:R-:W-:Y:S01]  /*5950*/  LOP3.LUT R5, R3, 0xc0, RZ, 0xc0, !PT ;  /* 0x000000c003057812 */ /* 0x000fe200078ec0ff */
[----:B------:R-:W-:Y:S01]  /*5960*/  IMAD.SHL.U32 R44, R57, 0x4, RZ ;  /* 0x00000004392c7824 */ /* 0x000fe200078e00ff */
[----:B------:R-:W-:Y:S01]  /*5970*/  LOP3.LUT R2, R2, 0x600, RZ, 0xc0, !PT ;  /* 0x0000060002027812 */ /* 0x000fe200078ec0ff */
[----:B------:R-:W-:Y:S01]  /*5980*/  IMAD.MOV.U32 R56, RZ, RZ, 0x20 ;  /* 0x00000020ff387424 */ /* 0x000fe200078e00ff */
[----:B------:R-:W-:Y:S01]  /*5990*/  LOP3.LUT R4, R5, 0x8, R4, 0xf8, !PT ;  /* 0x0000000805047812 */ /* 0x000fe200078ef804 */
[----:B------:R-:W-:Y:S01]  /*59a0*/  IMAD.MOV.U32 R55, RZ, RZ, 0x1 ;  /* 0x00000001ff377424 */ /* 0x000fe200078e00ff */
[--C-:B------:R-:W-:Y:S01]  /*59b0*/  LOP3.LUT R2, R2, 0x20, R3.reuse, 0xf8, !PT ;  /* 0x0000002002027812 */ /* 0x100fe200078ef803 */
[----:B------:R-:W3:Y:S01]  /*59c0*/  LDC.64 R40, c[0x0][0x8a8] ;  /* 0x00022a00ff287b82 */ /* 0x000ee20000000a00 */
[----:B------:R-:W-:Y:S01]  /*59d0*/  LOP3.LUT R23, R23, 0x600000, RZ, 0xc0, !PT ;  /* 0x0060000017177812 */ /* 0x000fe200078ec0ff */
[----:B------:R-:W-:Y:S01]  /*59e0*/  IMAD.MOV.U32 R22, RZ, RZ, RZ ;  /* 0x000000ffff167224 */ /* 0x000fe200078e00ff */
[----:B------:R-:W-:Y:S01]  /*59f0*/  LOP3.LUT R44, R4, 0x18, R44, 0x78, !PT ;  /* 0x00000018042c7812 */ /* 0x000fe200078e782c */
[----:B------:R-:W-:Y:S01]  /*5a00*/  IMAD.MOV.U32 R54, RZ, RZ, RZ ;  /* 0x000000ffff367224 */ /* 0x000fe200078e00ff */
[----:B------:R-:W-:-:S02]  /*5a10*/  LOP3.LUT R2, R2, 0x100, R3, 0xf8, !PT ;  /* 0x0000010002027812 */ /* 0x000fc400078ef803 */
[----:B------:R-:W-:Y:S02]  /*5a20*/  CS2R R52, SRZ ;  /* 0x0000000000347805 */ /* 0x000fe4000001ff00 */
[----:B------:R-:W-:Y:S01]  /*5a30*/  LOP3.LUT R57, R57, 0x60, RZ, 0xc0, !PT ;  /* 0x0000006039397812 */ /* 0x000fe200078ec0ff */
[----:B-1----:R-:W-:Y:S01]  /*5a40*/  ULEA UR44, UR4, UR44, 0x18 ;  /* 0x0000002c042c7291 */ /* 0x002fe2000f8ec0ff */
[----:B------:R-:W-:Y:S01]  /*5a50*/  LOP3.LUT R44, R2, R44, RZ, 0xfc, !PT ;  /* 0x0000002c022c7212 */ /* 0x000fe200078efcff */
[----:B------:R-:W1:Y:S01]  /*5a60*/  LDCU UR59, c[0x0][0x370] ;  /* 0x00006e00ff3b77ac */ /* 0x000e620008000800 */
[----:B------:R-:W-:Y:S01]  /*5a70*/  SEL R56, R56, 0xffffffe0, !P0 ;  /* 0xffffffe038387807 */ /* 0x000fe20004000000 */
[----:B------:R-:W-:Y:S01]  /*5a80*/  UIADD3 UR4, UPT, UPT, UR44, 0x400, URZ ;  /* 0x000004002c047890 */ /* 0x000fe2000fffe0ff */
[----:B------:R-:W4:Y:S04]  /*5a90*/  LDCU UR43, c[0x0][0xb0c] ;  /* 0x00016180ff2b77ac */ /* 0x000f280008000800 */
[----:B------:R-:W1:Y:S01]  /*5aa0*/  LDS R0, [UR44+0x210] ;  /* 0x0002102cff007984 */ /* 0x000e620008000800 */
[----:B------:R-:W-:Y:S01]  /*5ab0*/  IMAD.U32 R50, RZ, RZ, UR4 ;  /* 0x00000004ff327e24 */ /* 0x000fe2000f8e00ff */
[----:B------:R-:W1:Y:S01]  /*5ac0*/  LDCU UR39, c[0x0][0xb30] ;  /* 0x00016600ff2777ac */ /* 0x000e620008000800 */
[----:B------:R-:W1:Y:S01]  /*5ad0*/  LDCU.64 UR56, c[0x0][0x888] ;  /* 0x00011100ff3877ac */ /* 0x000e620008000a00 */
[----:B------:R-:W1:Y:S01]  /*5ae0*/  LDCU.64 UR40, c[0x0][0xb28] ;  /* 0x00016500ff2877ac */ /* 0x000e620008000a00 */
[----:B------:R-:W1:Y:S01]  /*5af0*/  LDCU.64 UR62, c[0x0][0x890] ;  /* 0x00011200ff3e77ac */ /* 0x000e620008000a00 */
[----:B------:R-:W1:Y:S01]  /*5b00*/  LDCU.128 UR52, c[0x0][0xb10] ;  /* 0x00016200ff3477ac */ /* 0x000e620008000c00 */
[----:B------:R-:W1:Y:S01]  /*5b10*/  LDCU UR58, c[0x0][0x374] ;  /* 0x00006e80ff3a77ac */ /* 0x000e620008000800 */
[----:B------:R-:W-:Y:S01]  /*5b20*/  UMOV UR47, URZ ;  /* 0x000000ff002f7c82 */ /* 0x000fe20008000000 */
[----:B------:R-:W-:Y:S01]  /*5b30*/  UMOV UR46, URZ ;  /* 0x000000ff002e7c82 */ /* 0x000fe20008000000 */
[----:B-1234-:R-:W-:-:S07]  /*5b40*/  IMAD.IADD R23, R0, 0x1, R23 ;  /* 0x0000000100177824 */ /* 0x01efce00078e0217 */
.L_x_147:
[C---:B------:R-:W-:Y:S02]  /*5b50*/  LEA R3, R52.reuse, UR44, 0x3 ;  /* 0x0000002c34037c11 */ /* 0x040fe4000f8e18ff */
[----:B------:R-:W-:Y:S02]  /*5b60*/  SHF.L.U32 R0, R53, 0x1f, RZ ;  /* 0x0000001f35007819 */ /* 0x000fe400000006ff */
[----:B-1----:R-:W-:Y:S02]  /*5b70*/  LEA R4, R52, UR44, 0x4 ;  /* 0x0000002c34047c11 */ /* 0x002fe4000f8e20ff */
[----:B------:R-:W1:Y:S02]  /*5b80*/  SYNCS.PHASECHK.TRANS64.TRYWAIT P0, [R3+URZ+0x160], R0 ;  /* 0x00016000030075a7 */ /* 0x000e6400080011ff */
[----:B-12---:R-:W-:Y:S05]  /*5b90*/  @!P0 BRA `(.L_x_104) ;  /* 0x0000004000548947 */ /* 0x006fea0003800000 */
.L_x_221:
[----:B------:R-:W2:Y:S01]  /*5ba0*/  LDS.128 R4, [R4+0x1f0] ;  /* 0x0001f00004047984 */ /* 0x000ea20000000c00 */
[----:B------:R-:W-:Y:S01]  /*5bb0*/  UISETP.GE.AND UP0, UPT, UR42, 0x1, UPT ;  /* 0x000000012a00788c */ /* 0x000fe2000bf06270 */
[----:B------:R-:W-:Y:S01]  /*5bc0*/  @!PT LDS RZ, [RZ] ;  /* 0x00000000fffff984 */ /* 0x000fe20000000800 */
[----:B------:R-:W-:Y:S01]  /*5bd0*/  @!PT LDS RZ, [RZ] ;  /* 0x00000000fffff984 */ /* 0x000fe20000000800 */
[----:B------:R-:W-:Y:S01]  /*5be0*/  @!PT LDS RZ, [RZ] ;  /* 0x00000000fffff984 */ /* 0x000fe20000000800 */
[----:B------:R-:W-:Y:S01]  /*5bf0*/  @!PT LDS RZ, [RZ] ;  /* 0x00000000fffff984 */ /* 0x000fe20000000800 */
[----:B------:R3:W-:Y:S06]  /*5c00*/  MEMBAR.ALL.CTA ;  /* 0x0000000000007992 */ /* 0x0007ec0000008000 */
[----:B---3--:R-:W3:Y:S01]  /*5c10*/  FENCE.VIEW.ASYNC.S ;  /* 0x00000000000073c6 */ /* 0x008ee20000000000 */
[----:B--2---:R-:W-:Y:S11]  /*5c20*/  LOP3.LUT P0, RZ, R6, 0x1, RZ, 0xc0, !PT ;  /* 0x0000000106ff7812 */ /* 0x004ff6000780c0ff */
[----:B------:R-:W-:Y:S02]  /*5c30*/  @!UPT UIADD3 URZ, UPT, UPT, URZ, URZ, URZ ;  /* 0x000000fffffff290 */ /* 0x000fe4000fffe0ff */
[----:B---3--:R-:W-:Y:S01]  /*5c40*/  VOTEU.ANY UP1, P0 ;  /* 0x0000000000ff7886 */ /* 0x008fe20000020100 */
[----:B------:R-:W-:Y:S01]  /*5c50*/  PLOP3.LUT P0, PT, PT, PT, UP1, 0x80, 0x8 ;  /* 0x000000000008781c */ /* 0x000fe20003f0f018 */
[----:B------:R-:W-:Y:S11]  /*5c60*/  UP2UR UR61, UPR, URZ, 0x2 ;  /* 0x00000002ff3d7883 */ /* 0x000ff60008000000 */
[----:B------:R-:W-:Y:S01]  /*5c70*/  @!UPT UIADD3 URZ, UPT, UPT, URZ, URZ, URZ ;  /* 0x000000fffffff290 */ /* 0x000fe2000fffe0ff */
        /* <DEDUP_REMOVED lines=13> */
[----:B------:R-:W2:Y:S01]  /*5d50*/  LDCU UR12, c[0x0][0xb20] ;  /* 0x00016400ff0c77ac */ /* 0x000ea20008000800 */
[----:B------:R-:W-:Y:S02]  /*5d60*/  UIMAD.WIDE.U32 UR4, UR58, UR55, URZ ;  /* 0x000000373a0472a5 */ /* 0x000fe4000f8e00ff */
[----:B------:R-:W-:Y:S02]  /*5d70*/  UIMAD.WIDE.U32 UR6, UR59, UR52, URZ ;  /* 0x000000343b0672a5 */ /* 0x000fe4000f8e00ff */
[----:B------:R-:W-:Y:S02]  /*5d80*/  UISETP.NE.AND UP0, UPT, UR54, 0x1, UPT ;  /* 0x000000013600788c */ /* 0x000fe4000bf05270 */
[----:B------:R-:W-:Y:S02]  /*5d90*/  UIMAD.WIDE.U32 UR8, UR37, UR55, URZ ;  /* 0x00000037250872a5 */ /* 0x000fe4000f8e00ff */
[----:B------:R-:W-:Y:S02]  /*5da0*/  UIMAD.WIDE.U32 UR10, UR38, UR52, URZ ;  /* 0x00000034260a72a5 */ /* 0x000fe4000f8e00ff */
[----:B------:R-:W-:Y:S02]  /*5db0*/  UISETP.NE.AND UP1, UPT, UR43, 0x1, UPT ;  /* 0x000000012b00788c */ /* 0x000fe4000bf25270 */
[----:B------:R-:W-:Y:S01]  /*5dc0*/  UISETP.NE.AND UP2, UPT, UR42, 0x1, UPT ;  /* 0x000000012a00788c */ /* 0x000fe2000bf45270 */
[----:B------:R-:W-:Y:S02]  /*5dd0*/  UMOV UR4, UR5 ;  /* 0x0000000500047c82 */ /* 0x000fe40008000000 */
[----:B--2---:R-:W-:Y:S03]  /*5de0*/  USHF.R.U32.HI UR5, URZ, UR12, UR4 ;  /* 0x0000000cff057299 */ /* 0x004fe60008011604 */
[----:B------:R-:W-:Y:S02]  /*5df0*/  UMOV UR4, UR7 ;  /* 0x0000000700047c82 */ /* 0x000fe40008000000 */
[----:B------:R-:W-:Y:S02]  /*5e00*/  USHF.R.U32.HI UR7, URZ, UR53, UR4 ;  /* 0x00000035ff077299 */ /* 0x000fe40008011604 */
[----:B------:R-:W-:Y:S02]  /*5e10*/  USEL UR4, UR58, UR5, !UP0 ;  /* 0x000000053a047287 */ /* 0x000fe4000c000000 */
[----:B------:R-:W-:Y:S01]  /*5e20*/  USEL UR7, UR59, UR7, !UP1 ;  /* 0x000000073b077287 */ /* 0x000fe2000c800000 */
[----:B------:R-:W-:Y:S01]  /*5e30*/  UMOV UR5, UR9 ;  /* 0x0000000900057c82 */ /* 0x000fe20008000000 */
[----:B------:R-:W-:Y:S02]  /*5e40*/  UIMAD.WIDE.U32 UR8, UR4, UR40, URZ ;  /* 0x00000028040872a5 */ /* 0x000fe4000f8e00ff */
[----:B------:R-:W-:Y:S03]  /*5e50*/  USHF.R.U32.HI UR6, URZ, UR12, UR5 ;  /* 0x0000000cff067299 */ /* 0x000fe60008011605 */
[----:B------:R-:W-:Y:S01]  /*5e60*/  UMOV UR5, UR11 ;  /* 0x0000000b00057c82 */ /* 0x000fe20008000000 */
[----:B------:R-:W-:Y:S02]  /*5e70*/  UIMAD.WIDE.U32 UR10, UR7, UR40, URZ ;  /* 0x00000028070a72a5 */ /* 0x000fe4000f8e00ff */
[----:B------:R-:W-:Y:S02]  /*5e80*/  USHF.R.U32.HI UR12, URZ, UR53, UR5 ;  /* 0x00000035ff0c7299 */ /* 0x000fe40008011605 */
[----:B------:R-:W-:Y:S01]  /*5e90*/  USEL UR6, UR37, UR6, !UP0 ;  /* 0x0000000625067287 */ /* 0x000fe2000c000000 */
[----:B------:R-:W-:Y:S02]  /*5ea0*/  UMOV UR5, UR9 ;  /* 0x0000000900057c82 */ /* 0x000fe40008000000 */
[----:B------:R-:W-:Y:S01]  /*5eb0*/  UMOV UR10, UR11 ;  /* 0x0000000b000a7c82 */ /* 0x000fe20008000000 */
[----:B------:R-:W-:Y:S02]  /*5ec0*/  @UP2 USHF.R.U32.HI UR4, URZ, UR41, UR5 ;  /* 0x00000029ff042299 */ /* 0x000fe40008011605 */
[----:B------:R-:W-:Y:S02]  /*5ed0*/  @UP2 USHF.R.U32.HI UR7, URZ, UR41, UR10 ;  /* 0x00000029ff072299 */ /* 0x000fe4000801160a */
[----:B------:R-:W-:Y:S02]  /*5ee0*/  UIMAD UR4, UR42, UR4, URZ ;  /* 0x000000042a0472a4 */ /* 0x000fe4000f8e02ff */
[----:B------:R-:W-:Y:S02]  /*5ef0*/  UIMAD.WIDE.U32 UR10, UR6, UR40, URZ ;  /* 0x00000028060a72a5 */ /* 0x000fe4000f8e00ff */
[----:B------:R-:W-:Y:S02]  /*5f00*/  USEL UR5, UR38, UR12, !UP1 ;  /* 0x0000000c26057287 */ /* 0x000fe4000c800000 */
[----:B------:R-:W-:Y:S02]  /*5f10*/  UIMAD UR8, UR42, UR7, URZ ;  /* 0x000000072a0872a4 */ /* 0x000fe4000f8e02ff */
[----:B------:R-:W-:Y:S03]  /*5f20*/  UISETP.GE.AND UP0, UPT, UR6, UR4, UPT ;  /* 0x000000040600728c */ /* 0x000fe6000bf06270 */
[----:B------:R-:W-:Y:S01]  /*5f30*/  UMOV UR4, UR11 ;  /* 0x0000000b00047c82 */ /* 0x000fe20008000000 */
[----:B------:R-:W-:Y:S02]  /*5f40*/  UISETP.GE.OR UP0, UPT, UR5, UR8, UP0 ;  /* 0x000000080500728c */ /* 0x000fe40008706670 */
[----:B------:R-:W-:Y:S02]  /*5f50*/  USHF.R.U32.HI UR4, URZ, UR41, UR4 ;  /* 0x00000029ff047299 */ /* 0x000fe40008011604 */
[----:B------:R-:W-:Y:S02]  /*5f60*/  UIMAD.WIDE.U32 UR8, UR5, UR40, URZ ;  /* 0x00000028050872a5 */ /* 0x000fe4000f8e00ff */
[----:B------:R-:W-:Y:S02]  /*5f70*/  USEL UR11, UR6, UR4, !UP2 ;  /* 0x00000004060b7287 */ /* 0x000fe4000d000000 */
[----:B------:R-:W-:Y:S02]  /*5f80*/  UIADD3 UR8, UPT, UPT, -UR5, URZ, URZ ;  /* 0x000000ff05087290 */ /* 0x000fe4000fffe1ff */
[----:B------:R-:W-:Y:S01]  /*5f90*/  UIADD3 UR10, UPT, UPT, -UR11, URZ, URZ ;  /* 0x000000ff0b0a7290 */ /* 0x000fe2000fffe1ff */
[----:B------:R-:W-:Y:S01]  /*5fa0*/  @!UP0 UMOV UR4, UR9 ;  /* 0x0000000900048c82 */ /* 0x000fe20008000000 */
[----:B------:R-:W-:Y:S02]  /*5fb0*/  UIADD3 UR9, UPT, UPT, -UR6, URZ, URZ ;  /* 0x000000ff06097290 */ /* 0x000fe4000fffe1ff */
[----:B------:R-:W-:Y:S02]  /*5fc0*/  @!UP0 USHF.R.U32.HI UR4, URZ, UR41, UR4 ;  /* 0x00000029ff048299 */ /* 0x000fe40008011604 */
[----:B------:R-:W-:Y:S02]  /*5fd0*/  UIMAD UR10, UR42, UR10, UR6 ;  /* 0x0000000a2a0a72a4 */ /* 0x000fe4000f8e0206 */
[----:B------:R-:W-:Y:S04]  /*5fe0*/  @!UP0 USEL UR4, UR5, UR4, !UP2 ;  /* 0x0000000405048287 */ /* 0x000fe8000d000000 */
[----:B------:R-:W-:Y:S02]  /*5ff0*/  @!UP0 UIMAD UR10, UR7, UR10, UR4 ;  /* 0x0000000a070a82a4 */ /* 0x000fe4000f8e0204 */
[----:B------:R-:W-:Y:S02]  /*6000*/  @!UP0 UIADD3 UR11, UPT, UPT, UR11, -UR4, URZ ;  /* 0x800000040b0b8290 */ /* 0x000fe4000fffe0ff */
[----:B------:R-:W-:Y:S02]  /*6010*/  UIMAD UR7, UR43, UR8, UR38 ;  /* 0x000000082b0772a4 */ /* 0x000fe4000f8e0226 */
[----:B------:R-:W-:Y:S02]  /*6020*/  @!UP0 UIMAD UR6, UR11, UR42, UR5 ;  /* 0x0000002a0b0682a4 */ /* 0x000fe4000f8e0205 */
[----:B------:R-:W-:Y:S01]  /*6030*/  UIMAD UR4, UR54, UR9, UR37 ;  /* 0x00000009360472a4 */ /* 0x000fe2000f8e0225 */
[----:B------:R-:W-:Y:S02]  /*6040*/  @!UP0 UMOV UR5, UR10 ;  /* 0x0000000a00058c82 */ /* 0x000fe40008000000 */
[----:B------:R-:W-:Y:S02]  /*6050*/  UIMAD UR38, UR5, UR43, UR7 ;  /* 0x0000002b052672a4 */ /* 0x000fe4000f8e0207 */
[----:B------:R-:W-:Y:S11]  /*6060*/  UIMAD UR37, UR6, UR54, UR4 ;  /* 0x00000036062572a4 */ /* 0x000ff6000f8e0204 */
[----:B------:R-:W-:Y:S01]  /*6070*/  @!UPT UIADD3 URZ, UPT, UPT, URZ, URZ, URZ ;  /* 0x000000fffffff290 */ /* 0x000fe2000fffe0ff */
.L_x_105:
[----:B------:R-:W-:Y:S01]  /*6080*/  UISETP.NE.AND UP0, UPT, UR39, 0x1, UPT ;  /* 0x000000012700788c */ /* 0x000fe2000bf05270 */
[----:B------:R-:W-:Y:S01]  /*6090*/  LOP3.LUT P0, RZ, R50, 0x1b0, RZ, 0xc0, !PT ;  /* 0x000001b032ff7812 */ /* 0x000fe2000780c0ff */
[----:B------:R-:W-:Y:S01]  /*60a0*/  USHF.L.U32 UR50, UR30, 0x6, URZ ;  /* 0x000000061e327899 */ /* 0x000fe200080006ff */
[----:B------:R-:W-:Y:S01]  /*60b0*/  BSSY.RECONVERGENT B6, `(.L_x_106) ;  /* 0x0000034000067945 */ /* 0x000fe20003800200 */
[----:B------:R-:W-:Y:S01]  /*60c0*/  USHF.L.U32 UR49, UR31, 0x7, URZ ;  /* 0x000000071f317899 */ /* 0x000fe200080006ff */
[----:B------:R-:W-:Y:S06]  /*60d0*/  IADD3 R52, PT, PT, R52, 0x1, RZ ;  /* 0x0000000134347810 */ /* 0x000fec0007ffe0ff */
[----:B------:R-:W2:Y:S01]  /*60e0*/  @!UP0 LDCU.128 UR12, c[0x0][0xb10] ;  /* 0x00016200ff0c87ac */ /* 0x000ea20008000c00 */
[----:B------:R-:W3:Y:S01]  /*60f0*/  @!UP0 LDCU UR5, c[0x0][0xb0c] ;  /* 0x00016180ff0587ac */ /* 0x000ee20008000800 */
[----:B------:R-:W4:Y:S01]  /*6100*/  @!UP0 LDCU UR10, c[0x0][0xb20] ;  /* 0x00016400ff0a87ac */ /* 0x000f220008000800 */
[----:B--2---:R-:W-:Y:S02]  /*6110*/  UIMAD.WIDE.U32 UR8, UR38, UR12, URZ ;  /* 0x0000000c260872a5 */ /* 0x004fe4000f8e00ff */
[----:B------:R-:W-:Y:S02]  /*6120*/  UIMAD.WIDE.U32 UR6, UR37, UR15, URZ ;  /* 0x0000000f250672a5 */ /* 0x000fe4000f8e00ff */
[----:B------:R-:W-:Y:S03]  /*6130*/  @!UP0 UISETP.NE.AND UP1, UPT, UR14, 0x1, UPT ;  /* 0x000000010e00888c */ /* 0x000fe6000bf25270 */
[----:B------:R-:W-:Y:S01]  /*6140*/  @!UP0 UMOV UR4, UR9 ;  /* 0x0000000900048c82 */ /* 0x000fe20008000000 */
[----:B---3--:R-:W-:Y:S02]  /*6150*/  @!UP0 UISETP.NE.AND UP2, UPT, UR5, 0x1, UPT ;  /* 0x000000010500888c */ /* 0x008fe4000bf45270 */
[----:B------:R-:W-:Y:S01]  /*6160*/  @!UP0 USHF.R.U32.HI UR4, URZ, UR13, UR4 ;  /* 0x0000000dff048299 */ /* 0x000fe20008011604 */
[----:B------:R-:W-:Y:S02]  /*6170*/  @!UP0 UMOV UR6, UR7 ;  /* 0x0000000700068c82 */ /* 0x000fe40008000000 */
[----:B----4-:R-:W-:Y:S02]  /*6180*/  @!UP0 USHF.R.U32.HI UR6, URZ, UR10, UR6 ;  /* 0x0000000aff068299 */ /* 0x010fe40008011606 */
[----:B------:R-:W-:Y:S02]  /*6190*/  @!UP0 USEL UR7, UR38, UR4, !UP2 ;  /* 0x0000000426078287 */ /* 0x000fe4000d000000 */
[----:B------:R-:W-:Y:S04]  /*61a0*/  @!UP0 USEL UR6, UR37, UR6, !UP1 ;  /* 0x0000000625068287 */ /* 0x000fe8000c800000 */
[----:B------:R-:W-:Y:S02]  /*61b0*/  @!UP0 UIADD3 UR4, UPT, UPT, -UR7, UR6, URZ ;  /* 0x0000000607048290 */ /* 0x000fe4000fffe1ff */
[----:B------:R-:W-:Y:S02]  /*61c0*/  @!UP0 UIADD3 UR6, UPT, UPT, UR7, -UR6, URZ ;  /* 0x8000000607068290 */ /* 0x000fe4000fffe0ff */
[----:B------:R-:W-:Y:S02]  /*61d0*/  @!UP0 UIMAD UR38, UR4, UR5, UR38 ;  /* 0x00000005042682a4 */ /* 0x000fe4000f8e0226 */
[----:B------:R-:W-:Y:S01]  /*61e0*/  @!UP0 UIMAD UR37, UR6, UR14, UR37 ;  /* 0x0000000e062582a4 */ /* 0x000fe2000f8e0225 */
[----:B------:R-:W-:Y:S11]  /*61f0*/  @!P0 BRA `(.L_x_107) ;  /* 0x00000000007c8947 */ /* 0x000ff60003800000 */
[----:B------:R-:W2:Y:S01]  /*6200*/  LDCU.64 UR8, c[0x4][0x80] ;  /* 0x01001000ff0877ac */ /* 0x000ea20008000a00 */
[----:B------:R-:W-:Y:S01]  /*6210*/  MOV R2, 0x0 ;  /* 0x0000000000027802 */ /* 0x000fe20000000f00 */
[----:B------:R-:W-:Y:S02]  /*6220*/  HFMA2 R12, -RZ, RZ, 0, 5.9604644775390625e-08 ;  /* 0x00000001ff0c7431 */ /* 0x000fe400000001ff */
[----:B------:R-:W-:Y:S01]  /*6230*/  IMAD.MOV.U32 R8, RZ, RZ, 0x70 ;  /* 0x00000070ff087424 */ /* 0x000fe200078e00ff */
[----:B------:R3:W4:Y:S01]  /*6240*/  LDC.64 R14, c[0x4][R2] ;  /* 0x01000000020e7b82 */ /* 0x0007220000000a00 */
[----:B------:R-:W1:Y:S01]  /*6250*/  LDCU.64 UR6, c[0x4][0x88] ;  /* 0x01001100ff0677ac */ /* 0x000e620008000a00 */
[----:B------:R-:W-:Y:S01]  /*6260*/  IMAD.MOV.U32 R13, RZ, RZ, RZ ;  /* 0x000000ffff0d7224 */ /* 0x000fe200078e00ff */
[----:B------:R-:W1:Y:S01]  /*6270*/  LDCU.64 UR4, c[0x4][0x8] ;  /* 0x01000100ff0477ac */ /* 0x000e620008000a00 */
[----:B--2---:R-:W-:Y:S01]  /*6280*/  MOV R5, UR9 ;  /* 0x0000000900057c02 */ /* 0x004fe20008000f00 */
[----:B------:R-:W-:Y:S01]  /*6290*/  IMAD.U32 R4, RZ, RZ, UR8 ;  /* 0x00000008ff047e24 */ /* 0x000fe2000f8e00ff */
[----:B-1----:R-:W-:Y:S01]  /*62a0*/  MOV R7, UR7 ;  /* 0x0000000700077c02 */ /* 0x002fe20008000f00 */
[----:B------:R-:W-:Y:S01]  /*62b0*/  IMAD.U32 R6, RZ, RZ, UR6 ;  /* 0x00000006ff067e24 */ /* 0x000fe2000f8e00ff */
[----:B------:R-:W-:Y:S01]  /*62c0*/  MOV R11, UR5 ;  /* 0x00000005000b7c02 */ /* 0x000fe20008000f00 */
[----:B------:R-:W-:Y:S02]  /*62d0*/  IMAD.U32 R10, RZ, RZ, UR4 ;  /* 0x00000004ff0a7e24 */ /* 0x000fe4000f8e00ff */
[----:B------:R-:W-:Y:S07]  /*62e0*/  LEPC R20, `(.L_x_108) ;  /* 0x000000001014794e */ /* 0x000fee0000000000 */
[----:B---345:R-:W-:Y:S05]  /*62f0*/  CALL.ABS.NOINC R14 ;  /* 0x000000000e007343 */ /* 0x038fea0003c00000 */
.L_x_108:
[----:B------:R-:W1:Y:S01]  /*6300*/  LDCU.64 UR8, c[0x4][0x80] ;  /* 0x01001000ff0877ac */ /* 0x000e620008000a00 */
[----:B------:R-:W2:Y:S01]  /*6310*/  LDC.64 R2, c[0x4][R2] ;  /* 0x0100000002027b82 */ /* 0x000ea20000000a00 */
[----:B------:R-:W-:Y:S02]  /*6320*/  HFMA2 R12, -RZ, RZ, 0, 5.9604644775390625e-08 ;  /* 0x00000001ff0c7431 */ /* 0x000fe400000001ff */
[----:B------:R-:W-:Y:S02]  /*6330*/  IMAD.MOV.U32 R8, RZ, RZ, 0x70 ;  /* 0x00000070ff087424 */ /* 0x000fe400078e00ff */
[----:B------:R-:W-:Y:S01]  /*6340*/  IMAD.MOV.U32 R13, RZ, RZ, RZ ;  /* 0x000000ffff0d7224 */ /* 0x000fe200078e00ff */
[----:B------:R-:W3:Y:S01]  /*6350*/  LDCU.64 UR6, c[0x4][0x88] ;  /* 0x01001100ff0677ac */ /* 0x000ee20008000a00 */
[----:B------:R-:W4:Y:S01]  /*6360*/  LDCU.64 UR4, c[0x4][0x8] ;  /* 0x01000100ff0477ac */ /* 0x000f220008000a00 */
[----:B-1----:R-:W-:Y:S02]  /*6370*/  MOV R4, UR8 ;  /* 0x0000000800047c02 */ /* 0x002fe40008000f00 */
[----:B------:R-:W-:Y:S02]  /*6380*/  MOV R5, UR9 ;  /* 0x0000000900057c02 */ /* 0x000fe40008000f00 */
[----:B---3--:R-:W-:Y:S01]  /*6390*/  MOV R7, UR7 ;  /* 0x0000000700077c02 */ /* 0x008fe20008000f00 */
[----:B------:R-:W-:Y:S01]  /*63a0*/  IMAD.U32 R6, RZ, RZ, UR6 ;  /* 0x00000006ff067e24 */ /* 0x000fe2000f8e00ff */
[----:B----4-:R-:W-:Y:S01]  /*63b0*/  MOV R11, UR5 ;  /* 0x00000005000b7c02 */ /* 0x010fe20008000f00 */
[----:B------:R-:W-:Y:S02]  /*63c0*/  IMAD.U32 R10, RZ, RZ, UR4 ;  /* 0x00000004ff0a7e24 */ /* 0x000fe4000f8e00ff */
[----:B------:R-:W-:Y:S07]  /*63d0*/  LEPC R20, `(.L_x_107) ;  /* 0x000000001014794e */ /* 0x000fee0000000000 */
[----:B--2---:R-:W-:Y:S05]  /*63e0*/  CALL.ABS.NOINC R2 ;  /* 0x0000000002007343 */ /* 0x004fea0003c00000 */
.L_x_107:
[----:B------:R-:W-:Y:S05]  /*63f0*/  BSYNC.RECONVERGENT B6 ;  /* 0x0000000000067941 */ /* 0x000fea0003800200 */
.L_x_106:
[----:B------:R-:W-:Y:S01]  /*6400*/  R2UR UR4, R49 ;  /* 0x00000000310472ca */ /* 0x000fe200000e0000 */
[----:B------:R-:W-:Y:S01]  /*6410*/  UISETP.NE.U32.AND UP0, UPT, UR62, URZ, UPT ;  /* 0x000000ff3e00728c */ /* 0x000fe2000bf05070 */
[----:B------:R-:W-:Y:S02]  /*6420*/  ISETP.NE.U32.AND P4, PT, R42, RZ, PT ;  /* 0x000000ff2a00720c */ /* 0x000fe40003f85070 */
[----:B------:R-:W-:Y:S01]  /*6430*/  ISETP.NE.U32.AND P2, PT, RZ, UR56, PT ;  /* 0x00000038ff007c0c */ /* 0x000fe2000bf45070 */
[----:B------:R-:W-:Y:S01]  /*6440*/  UISETP.NE.AND.EX UP1, UPT, UR63, URZ, UPT, UP0 ;  /* 0x000000ff3f00728c */ /* 0x000fe2000bf25300 */
[----:B------:R-:W-:Y:S01]  /*6450*/  ISETP.NE.AND.EX P4, PT, R43, RZ, PT, P4 ;  /* 0x000000ff2b00720c */ /* 0x000fe20003f85340 */
[----:B------:R-:W-:Y:S01]  /*6460*/  UPLOP3.LUT UP0, UPT, UPT, UPT, UPT, 0x40, 0x4 ;  /* 0x000000000004789c */ /* 0x000fe20003f0e870 */
[----:B------:R-:W-:Y:S05]  /*6470*/  ISETP.NE.AND.EX P2, PT, RZ, UR57, PT, P2 ;  /* 0x00000039ff007c0c */ /* 0x000fea000bf45320 */
[----:B------:R-:W-:Y:S06]  /*6480*/  UISETP.NE.AND UP2, UPT, UR4, URZ, UPT ;  /* 0x000000ff0400728c */ /* 0x000fec000bf45270 */
[----:B------:R-:W-:Y:S05]  /*6490*/  PLOP3.LUT P1, PT, PT, PT, UP2, 0x80, 0x8 ;  /* 0x000000000008781c */ /* 0x000fea0003f2f028 */
[----:B------:R-:W-:Y:S06]  /*64a0*/  @UP2 UPLOP3.LUT UP0, UPT, UPT, UPT, UP1, 0x80, 0x8 ;  /* 0x000000000008289c */ /* 0x000fec0003f0f010 */
[----:B------:R-:W-:Y:S01]  /*64b0*/  PLOP3.LUT P0, PT, PT, PT, UP0, 0x80, 0x8 ;  /* 0x000000000008781c */ /* 0x000fe20003f0f008 */
[----:B------:R-:W-:Y:S01]  /*64c0*/  @!UPT UIADD3 URZ, UPT, UPT, URZ, URZ, URZ ;  /* 0x000000fffffff290 */ /* 0x000fe2000fffe0ff */
[----:B------:R-:W-:Y:S11]  /*64d0*/  BRA.U !UP1, `(.L_x_109) ;  /* 0x00000001093c7547 */ /* 0x000ff6000b800000 */
[----:B------:R-:W-:Y:S01]  /*64e0*/  UISETP.NE.U32.AND UP0, UPT, UR56, URZ, UPT ;  /* 0x000000ff3800728c */ /* 0x000fe2000bf05070 */
[----:B-1----:R-:W-:Y:S01]  /*64f0*/  HFMA2 R0, -RZ, RZ, 0, 5.9604644775390625e-08 ;  /* 0x00000001ff007431 */ /* 0x002fe200000001ff */
[----:B------:R-:W1:Y:S01]  /*6500*/  LDCU.64 UR8, c[0x0][0x358] ;  /* 0x00006b00ff0877ac */ /* 0x000e620008000a00 */
[----:B------:R-:W-:Y:S01]  /*6510*/  IMAD.MOV.U32 R45, RZ, RZ, 0x1 ;  /* 0x00000001ff2d7424 */ /* 0x000fe200078e00ff */
[----:B------:R-:W-:Y:S06]  /*6520*/  UISETP.NE.AND.EX UP0, UPT, UR57, URZ, UPT, UP0 ;  /* 0x000000ff3900728c */ /* 0x000fec000bf05300 */
        /* <DEDUP_REMOVED lines=9> */
[----:B--23--:R-:W-:Y:S02]  /*65c0*/  @!P3 IMAD.U32 R27, RZ, RZ, UR4 ;  /* 0x00000004ff1bbe24 */ /* 0x00cfe4000f8e00ff */
.L_x_109:
[----:B------:R-:W-:Y:S05]  /*65d0*/  @!P4 BRA `(.L_x_110) ;  /* 0x000000000024c947 */ /* 0x000fea0003800000 */
[----:B------:R-:W-:Y:S01]  /*65e0*/  ISETP.NE.U32.AND P3, PT, R40, RZ, PT ;  /* 0x000000ff2800720c */ /* 0x000fe20003f65070 */
[----:B------:R-:W2:Y:S03]  /*65f0*/  LDCU.64 UR4, c[0x0][0x358] ;  /* 0x00006b00ff0477ac */ /* 0x000ea60008000a00 */
[----:B------:R-:W-:Y:S11]  /*6600*/  ISETP.NE.AND.EX P3, PT, R41, RZ, PT, P3 ;  /* 0x000000ff2900720c */ /* 0x000ff60003f65330 */
[----:B------:R-:W-:Y:S02]  /*6610*/  @!UPT UIADD3 URZ, UPT, UPT, URZ, URZ, URZ ;  /* 0x000000fffffff290 */ /* 0x000fe4000fffe0ff */
[----:B------:R-:W3:Y:S01]  /*6620*/  @P3 LDC.64 R2, c[0x0][0x8a8] ;  /* 0x00022a00ff023b82 */ /* 0x000ee20000000a00 */
[----:B-1----:R-:W-:Y:S04]  /*6630*/  @P3 IMAD R0, R42, UR36, RZ ;  /* 0x000000242a003c24 */ /* 0x002fe8000f8e02ff */
[----:B---3--:R-:W-:Y:S05]  /*6640*/  @P3 IMAD.WIDE R2, R0, 0x4, R2 ;  /* 0x0000000400023825 */ /* 0x008fea00078e0202 */
[----:B--2--5:R2:W5:Y:S02]  /*6650*/  @P3 LDG.E R24, desc[UR4][R2.64] ;  /* 0x0000000402183981 */ /* 0x024564000c1e1900 */
[----:B--2---:R-:W3:Y:S02]  /*6660*/  @!P3 LDC R24, c[0x0][0x8a0] ;  /* 0x00022800ff18bb82 */ /* 0x004ee40000000800 */
.L_x_110:
[----:B-----5:R-:W-:Y:S01]  /*6670*/  FSETP.NEU.AND P3, PT, R27, RZ, PT ;  /* 0x000000ff1b00720b */ /* 0x020fe20003f6d000 */
[----:B------:R-:W-:Y:S01]  /*6680*/  IMAD.SHL.U32 R62, R44, 0x2, RZ ;  /* 0x000000022c3e7824 */ /* 0x000fe200078e00ff */
[----:B------:R-:W-:Y:S01]  /*6690*/  SEL R4, RZ, 0xffffffff, P2 ;  /* 0xffffffffff047807 */ /* 0x000fe20001000000 */
[----:B------:R-:W-:Y:S01]  /*66a0*/  BSSY B1, `(.L_x_111) ;  /* 0x0000036000017945 */ /* 0x000fe20003800000 */
[----:B------:R-:W-:Y:S01]  /*66b0*/  @P1 LOP3.LUT P2, RZ, R45, 0xff, RZ, 0xc0, !PT ;  /* 0x000000ff2dff1812 */ /* 0x000fe2000784c0ff */
[----:B------:R-:W-:Y:S01]  /*66c0*/  VIADD R60, R62, UR44 ;  /* 0x0000002c3e3c7c36 */ /* 0x000fe20008000000 */
[----:B-1----:R-:W-:Y:S01]  /*66d0*/  @P1 SEL R0, RZ, 0xffffffff, P3 ;  /* 0xffffffffff001807 */ /* 0x002fe20001800000 */
[----:B------:R-:W-:Y:S01]  /*66e0*/  IMAD.MOV.U32 R63, RZ, RZ, 0x1 ;  /* 0x00000001ff3f7424 */ /* 0x000fe200078e00ff */
[----:B------:R-:W-:Y:S01]  /*66f0*/  LOP3.LUT R55, R55, 0x1, RZ, 0x3c, !PT ;  /* 0x0000000137377812 */ /* 0x000fe200078e3cff */
[----:B------:R-:W-:Y:S01]  /*6700*/  IMAD.MOV.U32 R61, RZ, RZ, RZ ;  /* 0x000000ffff3d7224 */ /* 0x000fe200078e00ff */
[----:B------:R-:W-:Y:S02]  /*6710*/  @P0 SEL R0, R4, R0, !P2 ;  /* 0x0000000004000207 */ /* 0x000fe40005000000 */
[----:B------:R-:W-:Y:S02]  /*6720*/  CS2R R38, SRZ ;  /* 0x0000000000267805 */ /* 0x000fe4000001ff00 */
[----:B------:R-:W-:Y:S02]  /*6730*/  LEA R26, R22, UR44, 0x3 ;  /* 0x0000002c161a7c11 */ /* 0x000fe4000f8e18ff */
[----:B------:R-:W-:Y:S02]  /*6740*/  CS2R R36, SRZ ;  /* 0x0000000000247805 */ /* 0x000fe4000001ff00 */
[----:B------:R-:W-:Y:S02]  /*6750*/  @P1 LOP3.LUT R0, R0, 0x1, RZ, 0xc0, !PT ;  /* 0x0000000100001812 */ /* 0x000fe400078ec0ff */
[----:B------:R-:W-:Y:S02]  /*6760*/  CS2R R30, SRZ ;  /* 0x00000000001e7805 */ /* 0x000fe4000001ff00 */
[----:B------:R-:W-:Y:S02]  /*6770*/  SHF.L.U32 R2, R54, 0x1f, RZ ;  /* 0x0000001f36027819 */ /* 0x000fe400000006ff */
[----:B------:R-:W-:Y:S02]  /*6780*/  CS2R R28, SRZ ;  /* 0x00000000001c7805 */ /* 0x000fe4000001ff00 */
[----:B------:R-:W-:Y:S01]  /*6790*/  ISETP.NE.U32.OR P5, PT, R0, 0x1, !P1 ;  /* 0x000000010000780c */ /* 0x000fe20004fa5470 */
[----:B------:R-:W-:Y:S01]  /*67a0*/  IMAD.IADD R59, R56, 0x1, R60 ;  /* 0x00000001383b7824 */ /* 0x000fe200078e023c */
[----:B------:R-:W-:Y:S02]  /*67b0*/  PLOP3.LUT P2, PT, PT, PT, UP1, 0x80, 0x8 ;  /* 0x000000000008781c */ /* 0x000fe40003f4f018 */
[----:B------:R-:W-:Y:S02]  /*67c0*/  LEA.HI R25, R22, R22, RZ, 0x1 ;  /* 0x0000001616197211 */ /* 0x000fe400078f08ff */
[----:B------:R-:W-:Y:S02]  /*67d0*/  LOP3.LUT P4, R51, R45, 0xff, RZ, 0xc0, !PT ;  /* 0x000000ff2d337812 */ /* 0x000fe4000788c0ff */
[----:B------:R-:W-:Y:S02]  /*67e0*/  SEL R3, RZ, 0xffffffff, P3 ;  /* 0xffffffffff037807 */ /* 0x000fe40001800000 */
[----:B------:R-:W-:Y:S03]  /*67f0*/  P2R R58, PR, RZ, 0x20 ;  /* 0x00000020ff3a7803 */ /* 0x000fe60000000000 */
[----:B------:R-:W-:Y:S02]  /*6800*/  @P5 SHF.L.U32 R0, R55, 0x1f, RZ ;  /* 0x0000001f37005819 */ /* 0x000fe400000006ff */
[----:B------:R-:W-:Y:S02]  /*6810*/  @P2 SEL R3, R4, R3, !P4 ;  /* 0x0000000304032207 */ /* 0x000fe40006000000 */
[----:B------:R1:W2:Y:S02]  /*6820*/  @P5 SYNCS.PHASECHK.TRANS64.TRYWAIT P1, [UR44+0x110], R0 ;  /* 0x00011000ff0055a7 */ /* 0x0002a4000802112c */
[----:B------:R-:W-:Y:S04]  /*6830*/  LOP3.LUT R3, R3, 0x1, RZ, 0xc0, !PT ;  /* 0x0000000103037812 */ /* 0x000fe800078ec0ff */
[----:B------:R-:W-:Y:S04]  /*6840*/  ISETP.NE.U32.AND P2, PT, R3, 0x1, PT ;  /* 0x000000010300780c */ /* 0x000fe80003f45070 */
[----:B------:R-:W-:Y:S01]  /*6850*/  P2R R64, PR, RZ, 0x4 ;  /* 0x00000004ff407803 */ /* 0x000fe20000000000 */
[----:B------:R4:W3:Y:S01]  /*6860*/  SYNCS.PHASECHK.TRANS64.TRYWAIT P0, [R26+URZ+0x180], R2 ;  /* 0x000180021a0075a7 */ /* 0x0008e200080011ff */
[C---:B-1----:R-:W-:Y:S01]  /*6870*/  IMAD.SHL.U32 R0, R25.reuse, 0x40, RZ ;  /* 0x0000004019007824 */ /* 0x042fe200078e00ff */
[----:B------:R-:W-:Y:S04]  /*6880*/  LOP3.LUT R25, R25, 0xffe, RZ, 0xc0, !PT ;  /* 0x00000ffe19197812 */ /* 0x000fe800078ec0ff */
[----:B------:R-:W-:Y:S01]  /*6890*/  LOP3.LUT R0, R0, 0xffffff80, RZ, 0xc0, !PT ;  /* 0xffffff8000007812 */ /* 0x000fe200078ec0ff */
[----:B------:R-:W-:Y:S04]  /*68a0*/  IMAD.IADD R25, R22, 0x1, -R25 ;  /* 0x0000000116197824 */ /* 0x000fe800078e0a19 */
[----:B------:R-:W-:Y:S04]  /*68b0*/  IMAD.IADD R0, R23, 0x1, R0 ;  /* 0x0000000117007824 */ /* 0x000fe800078e0200 */
[----:B------:R-:W-:Y:S01]  /*68c0*/  IMAD R25, R25, 0x100000, R0 ;  /* 0x0010000019197824 */ /* 0x000fe200078e0200 */
[----:B--2---:R-:W-:Y:S01]  /*68d0*/  @P5 SEL R63, RZ, 0x1, !P1 ;  /* 0x00000001ff3f5807 */ /* 0x004fe20004800000 */
[----:B----4-:R-:W-:Y:S06]  /*68e0*/  @!P5 BRA `(.L_x_112) ;  /* 0x000000000044d947 */ /* 0x010fec0003800000 */
[----:B------:R-:W-:Y:S01]  /*68f0*/  IMAD.MOV.U32 R38, RZ, RZ, RZ ;  /* 0x000000ffff267224 */ /* 0x000fe200078e00ff */
[----:B------:R-:W-:Y:S01]  /*6900*/  ISETP.NE.AND P1, PT, R63, RZ, PT ;  /* 0x000000ff3f00720c */ /* 0x000fe20003f25270 */
[----:B------:R-:W-:Y:S01]  /*6910*/  BSSY B0, `(.L_x_113) ;  /* 0x0000008000007945 */ /* 0x000fe20003800000 */
[----:B------:R-:W-:Y:S02]  /*6920*/  CS2R R30, SRZ ;  /* 0x00000000001e7805 */ /* 0x000fe4000001ff00 */
[----:B------:R-:W-:Y:S02]  /*6930*/  CS2R R28, SRZ ;  /* 0x00000000001c7805 */ /* 0x000fe4000001ff00 */
[----:B------:R-:W-:Y:S07]  /*6940*/  CS2R R36, SRZ ;  /* 0x0000000000247805 */ /* 0x000fee000001ff00 */
[----:B------:R-:W-:Y:S05]  /*6950*/  @P1 BRA `(.L_x_114) ;  /* 0x00000000000c1947 */ /* 0x000fea0003800000 */
[----:B------:R-:W-:Y:S04]  /*6960*/  SHF.L.U32 R3, R55, 0x1f, RZ ;  /* 0x0000001f37037819 */ /* 0x000fe800000006ff */
[----:B------:R-:W1:Y:S02]  /*6970*/  SYNCS.PHASECHK.TRANS64.TRYWAIT P1, [UR44+0x110], R3 ;  /* 0x00011003ff0075a7 */ /* 0x000e64000802112c */
[----:B-1----:R-:W-:Y:S05]  /*6980*/  @!P1 BRA `(.L_x_115) ;  /* 0x0000003000ec9947 */ /* 0x002fea0003800000 */
.L_x_114:
[----:B------:R-:W-:Y:S05]  /*6990*/  BSYNC B0 ;  /* 0x0000000000007941 */ /* 0x000fea0003800000 */
.L_x_113:
[----:B------:R-:W-:Y:S01]  /*69a0*/  ISETP.NE.AND P1, PT, R64, RZ, PT ;  /* 0x000000ff4000720c */ /* 0x000fe20003f25270 */
[----:B------:R-:W-:Y:S11]  /*69b0*/  HFMA2 R61, -RZ, RZ, 0, 5.9604644775390625e-08 ;  /* 0x00000001ff3d7431 */ /* 0x000ff600000001ff */
[----:B------:R-:W-:Y:S01]  /*69c0*/  @!UPT UIADD3 URZ, UPT, UPT, URZ, URZ, URZ ;  /* 0x000000fffffff290 */ /* 0x000fe2000fffe0ff */
[----:B------:R-:W-:Y:S05]  /*69d0*/  @P1 WARPSYNC.ALL ;  /* 0x0000000000001948 */ /* 0x000fea0003800000 */
[----:B------:R2:W4:Y:S04]  /*69e0*/  @P1 LDSM.16.M88.4 R28, [R62+UR44+0x400] ;  /* 0x0004002c3e1c183b */ /* 0x0005280008000200 */
[----:B------:R2:W1:Y:S02]  /*69f0*/  @P1 LDSM.16.M88.4 R36, [R59+0x400] ;  /* 0x000400003b24183b */ /* 0x0004640000000200 */
.L_x_112:
[----:B------:R-:W-:Y:S05]  /*6a00*/  BSYNC B1 ;  /* 0x0000000000017941 */ /* 0x000fea0003800000 */
.L_x_111:
[----:B-1----:R-:W-:Y:S04]  /*6a10*/  SHF.R.U32.HI R0, RZ, 0x15, R25 ;  /* 0x00000015ff007819 */ /* 0x002fe80000011619 */
[----:B------:R-:W-:Y:S01]  /*6a20*/  LOP3.LUT P1, RZ, R0, 0x3, R46, 0x48, !PT ;  /* 0x0000000300ff7812 */ /* 0x000fe2000782482e */
[----:B------:R-:W-:Y:S01]  /*6a30*/  @!UPT UIADD3 URZ, UPT, UPT, URZ, URZ, URZ ;  /* 0x000000fffffff290 */ /* 0x000fe2000fffe0ff */
[----:B---3--:R-:W-:Y:S11]  /*6a40*/  @P0 BRA `(.L_x_116) ;  /* 0x0000000000080947 */ /* 0x008ff60003800000 */
[----:B------:R-:W1:Y:S02]  /*6a50*/  SYNCS.PHASECHK.TRANS64.TRYWAIT P0, [R26+URZ+0x180], R2 ;  /* 0x000180021a0075a7 */ /* 0x000e6400080011ff */
[----:B-1----:R-:W-:Y:S05]  /*6a60*/  @!P0 BRA `(.L_x_117) ;  /* 0x0000003000cc8947 */ /* 0x002fea0003800000 */
.L_x_116:
[----:B------:R-:W-:Y:S05]  /*6a70*/  @!P1 BRA `(.L_x_118) ;  /* 0x0000000000409947 */ /* 0x000fea0003800000 */
[----:B------:R-:W3:Y:S01]  /*6a80*/  LDCU.64 UR8, c[0x4][0x70] ;  /* 0x01000e00ff0877ac */ /* 0x000ee20008000a00 */
[----:B------:R-:W-:Y:S01]  /*6a90*/  MOV R3, 0x0 ;  /* 0x0000000000037802 */ /* 0x000fe20000000f00 */
[----:B------:R-:W-:Y:S02]  /*6aa0*/  HFMA2 R12, -RZ, RZ, 0, 5.9604644775390625e-08 ;  /* 0x00000001ff0c7431 */ /* 0x000fe400000001ff */
[----:B------:R-:W-:Y:S02]  /*6ab0*/  IMAD.MOV.U32 R8, RZ, RZ, 0x192 ;  /* 0x00000192ff087424 */ /* 0x000fe400078e00ff */
[----:B------:R-:W-:Y:S01]  /*6ac0*/  IMAD.MOV.U32 R13, RZ, RZ, RZ ;  /* 0x000000ffff0d7224 */ /* 0x000fe200078e00ff */
[----:B------:R-:W5:Y:S01]  /*6ad0*/  LDCU.64 UR6, c[0x4][0x78] ;  /* 0x01000f00ff0677ac */ /* 0x000f620008000a00 */
[----:B-1----:R-:W1:Y:S01]  /*6ae0*/  LDC.64 R2, c[0x4][R3] ;  /* 0x0100000003027b82 */ /* 0x002e620000000a00 */
[----:B------:R-:W2:Y:S01]  /*6af0*/  LDCU.64 UR4, c[0x4][0x10] ;  /* 0x01000200ff0477ac */ /* 0x000ea20008000a00 */
[----:B---3--:R-:W-:Y:S01]  /*6b00*/  MOV R5, UR9 ;  /* 0x0000000900057c02 */ /* 0x008fe20008000f00 */
[----:B------:R-:W-:Y:S01]  /*6b10*/  IMAD.U32 R4, RZ, RZ, UR8 ;  /* 0x00000008ff047e24 */ /* 0x000fe2000f8e00ff */
[----:B-----5:R-:W-:Y:S01]  /*6b20*/  MOV R7, UR7 ;  /* 0x0000000700077c02 */ /* 0x020fe20008000f00 */
[----:B------:R-:W-:Y:S01]  /*6b30*/  IMAD.U32 R6, RZ, RZ, UR6 ;  /* 0x00000006ff067e24 */ /* 0x000fe2000f8e00ff */
[----:B--2---:R-:W-:Y:S01]  /*6b40*/  MOV R11, UR5 ;  /* 0x00000005000b7c02 */ /* 0x004fe20008000f00 */
[----:B------:R-:W-:Y:S02]  /*6b50*/  IMAD.U32 R10, RZ, RZ, UR4 ;  /* 0x00000004ff0a7e24 */ /* 0x000fe4000f8e00ff */
[----:B------:R-:W-:Y:S07]  /*6b60*/  LEPC R20, `(.L_x_118) ;  /* 0x000000001014794e */ /* 0x000fee0000000000 */
[----:B-1--4-:R-:W-:Y:S05]  /*6b70*/  CALL.ABS.NOINC R2 ;  /* 0x0000000002007343 */ /* 0x012fea0003c00000 */
.L_x_118:
[----:B------:R-:W-:Y:S05]  /*6b80*/  WARPSYNC.ALL ;  /* 0x0000000000007948 */ /* 0x000fea0003800000 */
[----:B------:R-:W-:Y:S01]  /*6b90*/  R2UR UR4, R25 ;  /* 0x00000000190472ca */ /* 0x000fe200000e0000 */
[--C-:B----4-:R-:W-:Y:S01]  /*6ba0*/  HADD2.F32 R3, -RZ, R28.reuse.H0_H0 ;  /* 0x2000001cff037230 */ /* 0x110fe20000004100 */
[----:B------:R-:W-:Y:S01]  /*6bb0*/  ISETP.NE.AND P0, PT, R57, RZ, PT ;  /* 0x000000ff3900720c */ /* 0x000fe20003f05270 */
[--C-:B------:R-:W-:Y:S01]  /*6bc0*/  HADD2.F32 R20, -RZ, R29.reuse.H0_H0 ;  /* 0x2000001dff147230 */ /* 0x100fe20000004100 */
[----:B------:R-:W-:Y:S01]  /*6bd0*/  BSSY.RECONVERGENT B0, `(.L_x_119) ;  /* 0x000004c000007945 */ /* 0x000fe20003800200 */
[----:B------:R-:W-:Y:S08]  /*6be0*/  HADD2.F32 R21, -RZ, R29.H1_H1 ;  /* 0x3000001dff157230 */ /* 0x000ff00000004100 */
[----:B------:R-:W3:Y:S02]  /*6bf0*/  LDTM.16dp256bit.x4 R4, tmem[UR4] ;  /* 0x00000004000479ee */ /* 0x000ee40008120000 */
[C---:B---3--:R-:W-:Y:S01]  /*6c00*/  FMUL R0, R24.reuse, R4 ;  /* 0x0000000418007220 */ /* 0x048fe20000400000 */
[----:B------:R-:W-:Y:S02]  /*6c10*/  HADD2.F32 R4, -RZ, R28.H1_H1 ;  /* 0x3000001cff047230 */ /* 0x000fe40000004100 */
[C---:B-1----:R-:W-:Y:S01]  /*6c20*/  FMUL R2, R24.reuse, R5 ;  /* 0x0000000518027220 */ /* 0x042fe20000400000 */
[C---:B------:R-:W-:Y:S01]  /*6c30*/  FMUL R7, R24.reuse, R7 ;  /* 0x0000000718077220 */ /* 0x040fe20000400000 */
[C---:B------:R-:W-:Y:S01]  /*6c40*/  FFMA R0, R27.reuse, R3, R0 ;  /* 0x000000031b007223 */ /* 0x040fe20000000000 */
[C---:B------:R-:W-:Y:S01]  /*6c50*/  FMUL R3, R24.reuse, R6 ;  /* 0x0000000618037220 */ /* 0x040fe20000400000 */
[C---:B------:R-:W-:Y:S01]  /*6c60*/  FFMA R2, R27.reuse, R4, R2 ;  /* 0x000000041b027223 */ /* 0x040fe20000000002 */
[C---:B------:R-:W-:Y:S01]  /*6c70*/  FMUL R4, R24.reuse, R8 ;  /* 0x0000000818047220 */ /* 0x040fe20000400000 */
[C---:B------:R-:W-:Y:S01]  /*6c80*/  FMUL R8, R24.reuse, R12 ;  /* 0x0000000c18087220 */ /* 0x040fe20000400000 */
[C---:B------:R-:W-:Y:S01]  /*6c90*/  FFMA R3, R27.reuse, R20, R3 ;  /* 0x000000141b037223 */ /* 0x040fe20000000003 */
[----:B------:R-:W-:Y:S01]  /*6ca0*/  FMUL R12, R24, R16 ;  /* 0x00000010180c7220 */ /* 0x000fe20000400000 */
[--C-:B------:R-:W-:Y:S01]  /*6cb0*/  HADD2.F32 R16, -RZ, R30.reuse.H0_H0 ;  /* 0x2000001eff107230 */ /* 0x100fe20000004100 */
[----:B------:R-:W-:Y:S01]  /*6cc0*/  F2FP.F16.F32.PACK_AB R32, R2, R0 ;  /* 0x000000000220723e */ /* 0x000fe200000000ff */
[----:B------:R-:W-:Y:S02]  /*6cd0*/  HADD2.F32 R0, -RZ, R30.H1_H1 ;  /* 0x3000001eff007230 */ /* 0x000fe40000004100 */
[C---:B------:R-:W-:Y:S01]  /*6ce0*/  FFMA R7, R27.reuse, R21, R7 ;  /* 0x000000151b077223 */ /* 0x040fe20000000007 */
[C---:B------:R-:W-:Y:S01]  /*6cf0*/  FMUL R5, R24.reuse, R9 ;  /* 0x0000000918057220 */ /* 0x040fe20000400000 */
[--C-:B------:R-:W-:Y:S02]  /*6d00*/  HADD2.F32 R2, -RZ, R31.reuse.H0_H0 ;  /* 0x2000001fff027230 */ /* 0x100fe40000004100 */
[C---:B------:R-:W-:Y:S01]  /*6d10*/  FFMA R4, R27.reuse, R16, R4 ;  /* 0x000000101b047223 */ /* 0x040fe20000000004 */
[C---:B------:R-:W-:Y:S01]  /*6d20*/  FMUL R6, R24.reuse, R10 ;  /* 0x0000000a18067220 */ /* 0x040fe20000400000 */
[C---:B------:R-:W-:Y:S01]  /*6d30*/  FFMA R5, R27.reuse, R0, R5 ;  /* 0x000000001b057223 */ /* 0x040fe20000000005 */
[----:B------:R-:W-:Y:S02]  /*6d40*/  HADD2.F32 R16, -RZ, R31.H1_H1 ;  /* 0x3000001fff107230 */ /* 0x000fe40000004100 */
[C---:B------:R-:W-:Y:S01]  /*6d50*/  FMUL R11, R24.reuse, R11 ;  /* 0x0000000b180b7220 */ /* 0x040fe20000400000 */
[----:B------:R-:W-:Y:S01]  /*6d60*/  FFMA R6, R27, R2, R6 ;  /* 0x000000021b067223 */ /* 0x000fe20000000006 */
[--C-:B------:R-:W-:Y:S01]  /*6d70*/  HADD2.F32 R0, -RZ, R36.reuse.H0_H0 ;  /* 0x20000024ff007230 */ /* 0x100fe20000004100 */
[----:B------:R-:W-:Y:S01]  /*6d80*/  F2FP.F16.F32.PACK_AB R33, R7, R3 ;  /* 0x000000030721723e */ /* 0x000fe200000000ff */
[----:B------:R-:W-:Y:S02]  /*6d90*/  HADD2.F32 R2, -RZ, R36.H1_H1 ;  /* 0x30000024ff027230 */ /* 0x000fe40000004100 */
[C---:B------:R-:W-:Y:S01]  /*6da0*/  FMUL R9, R24.reuse, R13 ;  /* 0x0000000d18097220 */ /* 0x040fe20000400000 */
[--C-:B------:R-:W-:Y:S02]  /*6db0*/  HADD2.F32 R3, -RZ, R37.reuse.H0_H0 ;  /* 0x20000025ff037230 */ /* 0x100fe40000004100 */
[C---:B------:R-:W-:Y:S01]  /*6dc0*/  FMUL R10, R24.reuse, R14 ;  /* 0x0000000e180a7220 */ /* 0x040fe20000400000 */
[C---:B------:R-:W-:Y:S01]  /*6dd0*/  FFMA R11, R27.reuse, R16, R11 ;  /* 0x000000101b0b7223 */ /* 0x040fe2000000000b */
[C---:B------:R-:W-:Y:S01]  /*6de0*/  FFMA R8, R27.reuse, R0, R8 ;  /* 0x000000001b087223 */ /* 0x040fe20000000008 */
[C---:B------:R-:W-:Y:S01]  /*6df0*/  FFMA R9, R27.reuse, R2, R9 ;  /* 0x000000021b097223 */ /* 0x040fe20000000009 */
[----:B------:R-:W-:Y:S02]  /*6e00*/  HADD2.F32 R0, -RZ, R37.H1_H1 ;  /* 0x30000025ff007230 */ /* 0x000fe40000004100 */
[----:B------:R-:W-:Y:S01]  /*6e10*/  FFMA R10, R27, R3, R10 ;  /* 0x000000031b0a7223 */ /* 0x000fe2000000000a */
[C---:B------:R-:W-:Y:S01]  /*6e20*/  FMUL R15, R24.reuse, R15 ;  /* 0x0000000f180f7220 */ /* 0x040fe20000400000 */
[--C-:B------:R-:W-:Y:S01]  /*6e30*/  HADD2.F32 R2, -RZ, R38.reuse.H0_H0 ;  /* 0x20000026ff027230 */ /* 0x100fe20000004100 */
[----:B------:R-:W-:Y:S01]  /*6e40*/  F2FP.F16.F32.PACK_AB R34, R5, R4 ;  /* 0x000000040522723e */ /* 0x000fe200000000ff */
[----:B------:R-:W-:Y:S02]  /*6e50*/  HADD2.F32 R3, -RZ, R38.H1_H1 ;  /* 0x30000026ff037230 */ /* 0x000fe40000004100 */
[C---:B------:R-:W-:Y:S01]  /*6e60*/  FMUL R13, R24.reuse, R17 ;  /* 0x00000011180d7220 */ /* 0x040fe20000400000 */
[--C-:B------:R-:W-:Y:S02]  /*6e70*/  HADD2.F32 R4, -RZ, R39.reuse.H0_H0 ;  /* 0x20000027ff047230 */ /* 0x100fe40000004100 */
[C---:B------:R-:W-:Y:S01]  /*6e80*/  FMUL R14, R24.reuse, R18 ;  /* 0x00000012180e7220 */ /* 0x040fe20000400000 */
[----:B------:R-:W-:Y:S02]  /*6e90*/  HADD2.F32 R5, -RZ, R39.H1_H1 ;  /* 0x30000027ff057230 */ /* 0x000fe40000004100 */
[C---:B------:R-:W-:Y:S01]  /*6ea0*/  FFMA R15, R27.reuse, R0, R15 ;  /* 0x000000001b0f7223 */ /* 0x040fe2000000000f */
[----:B------:R-:W-:Y:S01]  /*6eb0*/  FMUL R19, R24, R19 ;  /* 0x0000001318137220 */ /* 0x000fe20000400000 */
[C---:B------:R-:W-:Y:S01]  /*6ec0*/  FFMA R12, R27.reuse, R2, R12 ;  /* 0x000000021b0c7223 */ /* 0x040fe2000000000c */
[C---:B------:R-:W-:Y:S01]  /*6ed0*/  FFMA R13, R27.reuse, R3, R13 ;  /* 0x000000031b0d7223 */ /* 0x040fe2000000000d */
[C---:B------:R-:W-:Y:S01]  /*6ee0*/  FFMA R14, R27.reuse, R4, R14 ;  /* 0x000000041b0e7223 */ /* 0x040fe2000000000e */
[----:B------:R-:W-:Y:S01]  /*6ef0*/  FFMA R19, R27, R5, R19 ;  /* 0x000000051b137223 */ /* 0x000fe20000000013 */
[----:B------:R-:W-:Y:S02]  /*6f00*/  F2FP.F16.F32.PACK_AB R35, R11, R6 ;  /* 0x000000060b23723e */ /* 0x000fe400000000ff */
[----:B------:R-:W-:Y:S02]  /*6f10*/  F2FP.F16.F32.PACK_AB R8, R9, R8 ;  /* 0x000000080908723e */ /* 0x000fe400000000ff */
[----:B------:R-:W-:Y:S01]  /*6f20*/  F2FP.F16.F32.PACK_AB R9, R15, R10 ;  /* 0x0000000a0f09723e */ /* 0x000fe200000000ff */
[----:B------:R1:W-:Y:S01]  /*6f30*/  STSM.16.M88.4 [R60+0x400], R32 ;  /* 0x000400203c007844 */ /* 0x0003e20000000200 */
[----:B------:R-:W-:Y:S02]  /*6f40*/  F2FP.F16.F32.PACK_AB R10, R13, R12 ;  /* 0x0000000c0d0a723e */ /* 0x000fe400000000ff */
[----:B------:R-:W-:Y:S05]  /*6f50*/  F2FP.F16.F32.PACK_AB R11, R19, R14 ;  /* 0x0000000e130b723e */ /* 0x000fea00000000ff */
[----:B------:R1:W-:Y:S01]  /*6f60*/  STSM.16.M88.4 [R59+0x400], R8 ;  /* 0x000400083b007844 */ /* 0x0003e20000000200 */
[----:B------:R-:W-:Y:S01]  /*6f70*/  @!PT LDS RZ, [RZ] ;  /* 0x00000000fffff984 */ /* 0x000fe20000000800 */
[----:B------:R-:W-:Y:S01]  /*6f80*/  @!PT LDS RZ, [RZ] ;  /* 0x00000000fffff984 */ /* 0x000fe20000000800 */
[----:B------:R-:W-:Y:S01]  /*6f90*/  @!PT LDS RZ, [RZ] ;  /* 0x00000000fffff984 */ /* 0x000fe20000000800 */
[----:B------:R-:W-:Y:S01]  /*6fa0*/  @!PT LDS RZ, [RZ] ;  /* 0x00000000fffff984 */ /* 0x000fe20000000800 */
[----:B------:R3:W-:Y:S07]  /*6fb0*/  MEMBAR.ALL.CTA ;  /* 0x0000000000007992 */ /* 0x0007ee0000008000 */
[----:B---3--:R-:W3:Y:S02]  /*6fc0*/  FENCE.VIEW.ASYNC.S ;  /* 0x00000000000073c6 */ /* 0x008ee40000000000 */
[----:B---3--:R-:W-:Y:S06]  /*6fd0*/  BAR.SYNC.DEFER_BLOCKING 0x1, 0x80 ;  /* 0x0042000000007b1d */ /* 0x008fec0000010000 */
[----:B------:R-:W-:Y:S05]  /*6fe0*/  @P0 BRA `(.L_x_120) ;  /* 0x0000000000280947 */ /* 0x000fea0003800000 */
[----:B------:R-:W3:Y:S01]  /*6ff0*/  LDCU.64 UR6, c[0x0][0x348] ;  /* 0x00006900ff0677ac */ /* 0x000ee20008000a00 */
[----:B------:R-:W-:Y:S01]  /*7000*/  UIADD3 UR4, UPT, UPT, UR44, 0x400, URZ ;  /* 0x000004002c047890 */ /* 0x000fe2000fffe0ff */
[----:B------:R-:W-:Y:S05]  /*7010*/  UMOV UR51, UR36 ;  /* 0x0000002400337c82 */ /* 0x000fea0008000000 */
[----:B------:R-:W-:Y:S04]  /*7020*/  MOV R50, UR4 ;  /* 0x0000000400327c02 */ /* 0x000fe80008000f00 */
[----:B------:R-:W-:Y:S01]  /*7030*/  R2UR UR48, R50 ;  /* 0x00000000323072ca */ /* 0x000fe200000e0000 */
[----:B---3--:R-:W-:Y:S04]  /*7040*/  UIADD3 UR4, UP0, UPT, UR6, 0x680, URZ ;  /* 0x0000068006047890 */ /* 0x008fe8000ff1e0ff */
[----:B------:R-:W-:Y:S09]  /*7050*/  UIADD3.X UR5, UPT, UPT, URZ, UR7, URZ, UP0, !UPT ;  /* 0x00000007ff057290 */ /* 0x000ff200087fe4ff */
[----:B------:R3:W-:Y:S01]  /*7060*/  UTMASTG.3D [UR48], [UR4] ;  /* 0x00000030040073b5 */ /* 0x0007e20008010000 */
[----:B------:R0:W-:Y:S01]  /*7070*/  UTMACMDFLUSH ;  /* 0x00000000000079b7 */ /* 0x0001e20000000000 */
[----:B---3--:R-:W-:Y:S04]  /*7080*/  DEPBAR.LE SB0, 0x1 ;  /* 0x000080400000791a */ /* 0x008fe80000000000 */
.L_x_120:
[----:B------:R-:W-:Y:S05]  /*7090*/  BSYNC.RECONVERGENT B0 ;  /* 0x0000000000007941 */ /* 0x000fea0003800200 */
.L_x_119:
[----:B------:R-:W-:Y:S01]  /*70a0*/  BAR.SYNC.DEFER_BLOCKING 0x1, 0x80 ;  /* 0x0042000000007b1d */ /* 0x000fe20000010000 */
[----:B------:R-:W-:Y:S01]  /*70b0*/  ISETP.NE.AND P1, PT, R58, RZ, PT ;  /* 0x000000ff3a00720c */ /* 0x000fe20003f25270 */
[----:B------:R-:W-:Y:S01]  /*70c0*/  UISETP.NE.AND UP0, UPT, UR47, URZ, UPT ;  /* 0x000000ff2f00728c */ /* 0x000fe2000bf05270 */
[----:B------:R-:W-:Y:S11]  /*70d0*/  LEA R4, R61, UR44, 0x3 ;  /* 0x0000002c3d047c11 */ /* 0x000ff6000f8e18ff */
[----:B------:R-:W-:Y:S01]  /*70e0*/  @P1 SHF.L.U32 R3, R55, 0x1f, RZ ;  /* 0x0000001f37031819 */ /* 0x000fe200000006ff */
[----:B------:R-:W-:Y:S06]  /*70f0*/  BRA.U !UP0, `(.L_x_121) ;  /* 0x0000000108247547 */ /* 0x000fec000b800000 */
[----:B------:R-:W3:Y:S01]  /*7100*/  S2R R0, SR_CgaCtaId ;  /* 0x0000000000007919 */ /* 0x000ee20000008800 */
[----:B------:R-:W-:Y:S01]  /*7110*/  IMAD.U32 R2, RZ, RZ, UR46 ;  /* 0x0000002eff027e24 */ /* 0x000fe2000f8e00ff */
[----:B------:R-:W-:Y:S04]  /*7120*/  UIADD3 UR4, UPT, UPT, UR46, 0x1, URZ ;  /* 0x000000012e047890 */ /* 0x000fe8000fffe0ff */
[----:B------:R-:W-:Y:S01]  /*7130*/  @P1 LEA R2, R2, UR44, 0x3 ;  /* 0x0000002c02021c11 */ /* 0x000fe2000f8e18ff */
[----:B------:R-:W-:Y:S04]  /*7140*/  UISETP.NE.AND UP0, UPT, UR4, 0x4, UPT ;  /* 0x000000040400788c */ /* 0x000fe8000bf05270 */
[----:B------:R-:W-:Y:S01]  /*7150*/  @P1 VIADD R2, R2, 0x130 ;  /* 0x0000013002021836 */ /* 0x000fe20000000000 */
[----:B------:R-:W-:Y:S04]  /*7160*/  USEL UR46, UR4, URZ, UP0 ;  /* 0x000000ff042e7287 */ /* 0x000fe80008000000 */
[----:B---3--:R-:W-:Y:S04]  /*7170*/  @P1 PRMT R0, R0, 0x654, R2 ;  /* 0x0000065400001816 */ /* 0x008fe80000000002 */
[----:B------:R3:W-:Y:S04]  /*7180*/  @P1 SYNCS.ARRIVE.TRANS64.RED.A1T0 RZ, [R0+URZ], RZ ;  /* 0x000000ff00ff19a7 */ /* 0x0007e800081004ff */
.L_x_121:
[----:B------:R-:W4:Y:S01]  /*7190*/  @P1 SYNCS.PHASECHK.TRANS64.TRYWAIT P0, [R4+URZ+0x110], R3 ;  /* 0x00011003040015a7 */ /* 0x000f2200080011ff */
[----:B------:R-:W-:Y:S01]  /*71a0*/  BSSY B1, `(.L_x_122) ;  /* 0x0000013000017945 */ /* 0x000fe20003800000 */
[----:B----4-:R-:W-:Y:S03]  /*71b0*/  @P1 SEL R63, RZ, 0x1, !P0 ;  /* 0x00000001ff3f1807 */ /* 0x010fe60004000000 */
[----:B------:R-:W-:Y:S05]  /*71c0*/  @!P1 BRA `(.L_x_123) ;  /* 0x0000000000409947 */ /* 0x000fea0003800000 */
[----:B------:R-:W-:Y:S01]  /*71d0*/  ISETP.NE.AND P1, PT, R64, RZ, PT ;  /* 0x000000ff4000720c */ /* 0x000fe20003f25270 */
[----:B------:R-:W-:Y:S01]  /*71e0*/  BSSY B0, `(.L_x_124) ;  /* 0x0000009000007945 */ /* 0x000fe20003800000 */
[----:B------:R-:W-:Y:S11]  /*71f0*/  ISETP.NE.AND P0, PT, R63, RZ, PT ;  /* 0x000000ff3f00720c */ /* 0x000ff60003f05270 */
[----:B------:R-:W-:Y:S05]  /*7200*/  @P1 IMAD R3, R61, 0x1000, R62 ;  /* 0x000010003d031824 */ /* 0x000fea00078e023e */
[----:B------:R-:W-:Y:S05]  /*7210*/  @P1 IADD3 R2, PT, PT, R3, UR44, RZ ;  /* 0x0000002c03021c10 */ /* 0x000fea000fffe0ff */
[----:B------:R-:W-:Y:S01]  /*7220*/  @P1 IMAD.IADD R2, R56, 0x1, R2 ;  /* 0x0000000138021824 */ /* 0x000fe200078e0202 */
[----:B------:R-:W-:Y:S06]  /*7230*/  @P0 BRA `(.L_x_125) ;  /* 0x00000000000c0947 */ /* 0x000fec0003800000 */
[----:B---3--:R-:W-:Y:S04]  /*7240*/  SHF.L.U32 R0, R55, 0x1f, RZ ;  /* 0x0000001f37007819 */ /* 0x008fe800000006ff */
[----:B------:R-:W3:Y:S02]  /*7250*/  SYNCS.PHASECHK.TRANS64.TRYWAIT P0, [R4+URZ+0x110], R0 ;  /* 0x00011000040075a7 */ /* 0x000ee400080011ff */
[----:B---3--:R-:W-:Y:S05]  /*7260*/  @!P0 BRA `(.L_x_126) ;  /* 0x0000002800e08947 */ /* 0x008fea0003800000 */
.L_x_125:
[----:B------:R-:W-:Y:S05]  /*7270*/  BSYNC B0 ;  /* 0x0000000000007941 */ /* 0x000fea0003800000 */
.L_x_124:
[----:B------:R-:W-:Y:S02]  /*7280*/  ISETP.NE.AND P0, PT, R64, RZ, PT ;  /* 0x000000ff4000720c */ /* 0x000fe40003f05270 */
[----:B------:R-:W-:Y:S11]  /*7290*/  IADD3 R61, PT, PT, R61, 0x1, RZ ;  /* 0x000000013d3d7810 */ /* 0x000ff60007ffe0ff */
[----:B------:R-:W-:Y:S05]  /*72a0*/  @P0 WARPSYNC.ALL ;  /* 0x0000000000000948 */ /* 0x000fea0003800000 */
[----:B------:R4:W1:Y:S04]  /*72b0*/  @P0 LDSM.16.M88.4 R28, [R3+UR44+0x400] ;  /* 0x0004002c031c083b */ /* 0x0008680008000200 */
[----:B------:R4:W1:Y:S02]  /*72c0*/  @P0 LDSM.16.M88.4 R36, [R2+0x400] ;  /* 0x000400000224083b */ /* 0x0008640000000200 */
.L_x_123:
[----:B------:R-:W-:Y:S05]  /*72d0*/  BSYNC B1 ;  /* 0x0000000000017941 */ /* 0x000fea0003800000 */
.L_x_122:
[----:B---3--:R-:W-:Y:S05]  /*72e0*/  VIADD R0, R25, 0x20 ;  /* 0x0000002019007836 */ /* 0x008fea0000000000 */
[----:B------:R-:W-:Y:S04]  /*72f0*/  SHF.R.U32.HI R0, RZ, 0x15, R0 ;  /* 0x00000015ff007819 */ /* 0x000fe80000011600 */
[----:B------:R-:W-:Y:S11]  /*7300*/  LOP3.LUT P0, RZ, R0, 0x3, R46, 0x48, !PT ;  /* 0x0000000300ff7812 */ /* 0x000ff6000780482e */
[----:B------:R-:W-:Y:S02]  /*7310*/  @!UPT UIADD3 URZ, UPT, UPT, URZ, URZ, URZ ;  /* 0x000000fffffff290 */ /* 0x000fe4000fffe0ff */
[----:B------:R-:W-:Y:S05]  /*7320*/  @!P0 BRA `(.L_x_127) ;  /* 0x0000000000408947 */ /* 0x000fea0003800000 */
[----:B------:R-:W3:Y:S01]  /*7330*/  LDCU.64 UR8, c[0x4][0x70] ;  /* 0x01000e00ff0877ac */ /* 0x000ee20008000a00 */
[----:B----4-:R-:W-:Y:S01]  /*7340*/  MOV R3, 0x0 ;  /* 0x0000000000037802 */ /* 0x010fe20000000f00 */
[----:B------:R-:W-:Y:S02]  /*7350*/  HFMA2 R12, -RZ, RZ, 0, 5.9604644775390625e-08 ;  /* 0x00000001ff0c7431 */ /* 0x000fe400000001ff */
[----:B-1----:R-:W-:Y:S02]  /*7360*/  IMAD.MOV.U32 R8, RZ, RZ, 0x192 ;  /* 0x00000192ff087424 */ /* 0x002fe400078e00ff */
[----:B------:R-:W-:Y:S01]  /*7370*/  IMAD.MOV.U32 R13, RZ, RZ, RZ ;  /* 0x000000ffff0d7224 */ /* 0x000fe200078e00ff */
[----:B------:R-:W1:Y:S01]  /*7380*/  LDCU.64 UR6, c[0x4][0x78] ;  /* 0x01000f00ff0677ac */ /* 0x000e620008000a00 */
[----:B------:R-:W4:Y:S01]  /*7390*/  LDC.64 R2, c[0x4][R3] ;  /* 0x0100000003027b82 */ /* 0x000f220000000a00 */
[----:B------:R-:W5:Y:S01]  /*73a0*/  LDCU.64 UR4, c[0x4][0x10] ;  /* 0x01000200ff0477ac */ /* 0x000f620008000a00 */
[----:B---3--:R-:W-:Y:S01]  /*73b0*/  MOV R5, UR9 ;  /* 0x0000000900057c02 */ /* 0x008fe20008000f00 */
[----:B------:R-:W-:Y:S01]  /*73c0*/  IMAD.U32 R4, RZ, RZ, UR8 ;  /* 0x00000008ff047e24 */ /* 0x000fe2000f8e00ff */
[----:B-1----:R-:W-:Y:S01]  /*73d0*/  MOV R7, UR7 ;  /* 0x0000000700077c02 */ /* 0x002fe20008000f00 */
[----:B------:R-:W-:Y:S01]  /*73e0*/  IMAD.U32 R6, RZ, RZ, UR6 ;  /* 0x00000006ff067e24 */ /* 0x000fe2000f8e00ff */
[----:B-----5:R-:W-:Y:S01]  /*73f0*/  MOV R11, UR5 ;  /* 0x00000005000b7c02 */ /* 0x020fe20008000f00 */
[----:B------:R-:W-:Y:S02]  /*7400*/  IMAD.U32 R10, RZ, RZ, UR4 ;  /* 0x00000004ff0a7e24 */ /* 0x000fe4000f8e00ff */
[----:B------:R-:W-:Y:S07]  /*7410*/  LEPC R20, `(.L_x_127) ;  /* 0x000000001014794e */ /* 0x000fee0000000000 */
[----:B--2-4-:R-:W-:Y:S05]  /*7420*/  CALL.ABS.NOINC R2 ;  /* 0x0000000002007343 */ /* 0x014fea0003c00000 */
.L_x_127:
[----:B------:R-:W-:Y:S01]  /*7430*/  ISETP.NE.AND P6, PT, R58, RZ, PT ;  /* 0x000000ff3a00720c */ /* 0x000fe20003fc5270 */
[----:B------:R-:W-:Y:S05]  /*7440*/  WARPSYNC.ALL ;  /* 0x0000000000007948 */ /* 0x000fea0003800000 */
[----:B------:R-:W-:Y:S01]  /*7450*/  R2UR UR4, R25 ;  /* 0x00000000190472ca */ /* 0x000fe200000e0000 */
[--C-:B-1--4-:R-:W-:Y:S01]  /*7460*/  HADD2.F32 R3, -RZ, R28.reuse.H0_H0 ;  /* 0x2000001cff037230 */ /* 0x112fe20000004100 */
[----:B------:R-:W1:Y:S01]  /*7470*/  S2R R65, SR_CgaCtaId ;  /* 0x0000000000417919 */ /* 0x000e620000008800 */
[--C-:B------:R-:W-:Y:S01]  /*7480*/  HADD2.F32 R20, -RZ, R29.reuse.H0_H0 ;  /* 0x2000001dff147230 */ /* 0x100fe20000004100 */
[----:B------:R-:W-:Y:S01]  /*7490*/  ISETP.NE.AND P0, PT, R57, RZ, PT ;  /* 0x000000ff3900720c */ /* 0x000fe20003f05270 */
[----:B------:R-:W-:Y:S01]  /*74a0*/  HADD2.F32 R21, -RZ, R29.H1_H1 ;  /* 0x3000001dff157230 */ /* 0x000fe20000004100 */
[----:B------:R-:W-:Y:S07]  /*74b0*/  BSSY.RECONVERGENT B0, `(.L_x_128) ;  /* 0x0000051000007945 */ /* 0x000fee0003800200 */
[----:B------:R-:W3:Y:S02]  /*74c0*/  LDTM.16dp256bit.x4 R4, tmem[UR4+0x20] ;  /* 0x00002004000479ee */ /* 0x000ee40008120000 */
[C---:B---3--:R-:W-:Y:S01]  /*74d0*/  FMUL R0, R24.reuse, R4 ;  /* 0x0000000418007220 */ /* 0x048fe20000400000 */
[----:B------:R-:W-:Y:S02]  /*74e0*/  HADD2.F32 R4, -RZ, R28.H1_H1 ;  /* 0x3000001cff047230 */ /* 0x000fe40000004100 */
[C---:B------:R-:W-:Y:S01]  /*74f0*/  FMUL R2, R24.reuse, R5 ;  /* 0x0000000518027220 */ /* 0x040fe20000400000 */
[C---:B------:R-:W-:Y:S01]  /*7500*/  FMUL R7, R24.reuse, R7 ;  /* 0x0000000718077220 */ /* 0x040fe20000400000 */
[C---:B------:R-:W-:Y:S01]  /*7510*/  FFMA R0, R27.reuse, R3, R0 ;  /* 0x000000031b007223 */ /* 0x040fe20000000000 */
[C---:B------:R-:W-:Y:S01]  /*7520*/  FMUL R3, R24.reuse, R6 ;  /* 0x0000000618037220 */ /* 0x040fe20000400000 */
[C---:B------:R-:W-:Y:S01]  /*7530*/  FFMA R2, R27.reuse, R4, R2 ;  /* 0x000000041b027223 */ /* 0x040fe20000000002 */
[C---:B------:R-:W-:Y:S01]  /*7540*/  FMUL R4, R24.reuse, R8 ;  /* 0x0000000818047220 */ /* 0x040fe20000400000 */
[----:B------:R-:W-:Y:S01]  /*7550*/  FMUL R8, R24, R12 ;  /* 0x0000000c18087220 */ /* 0x000fe20000400000 */
[C---:B------:R-:W-:Y:S01]  /*7560*/  FFMA R3, R27.reuse, R20, R3 ;  /* 0x000000141b037223 */ /* 0x040fe20000000003 */
[----:B------:R-:W-:Y:S01]  /*7570*/  FFMA R7, R27, R21, R7 ;  /* 0x000000151b077223 */ /* 0x000fe20000000007 */
[----:B------:R-:W-:Y:S01]  /*7580*/  F2FP.F16.F32.PACK_AB R32, R2, R0 ;  /* 0x000000000220723e */ /* 0x000fe200000000ff */
[C---:B------:R-:W-:Y:S01]  /*7590*/  FMUL R12, R24.reuse, R16 ;  /* 0x00000010180c7220 */ /* 0x040fe20000400000 */
[--C-:B------:R-:W-:Y:S02]  /*75a0*/  HADD2.F32 R16, -RZ, R30.reuse.H0_H0 ;  /* 0x2000001eff107230 */ /* 0x100fe40000004100 */
[C---:B------:R-:W-:Y:S01]  /*75b0*/  FMUL R5, R24.reuse, R9 ;  /* 0x0000000918057220 */ /* 0x040fe20000400000 */
[----:B------:R-:W-:Y:S01]  /*75c0*/  F2FP.F16.F32.PACK_AB R33, R7, R3 ;  /* 0x000000030721723e */ /* 0x000fe200000000ff */
[----:B------:R-:W-:Y:S02]  /*75d0*/  HADD2.F32 R0, -RZ, R30.H1_H1 ;  /* 0x3000001eff007230 */ /* 0x000fe40000004100 */
[C---:B------:R-:W-:Y:S01]  /*75e0*/  FMUL R6, R24.reuse, R10 ;  /* 0x0000000a18067220 */ /* 0x040fe20000400000 */
[--C-:B------:R-:W-:Y:S02]  /*75f0*/  HADD2.F32 R2, -RZ, R31.reuse.H0_H0 ;  /* 0x2000001fff027230 */ /* 0x100fe40000004100 */
[C---:B------:R-:W-:Y:S01]  /*7600*/  FMUL R11, R24.reuse, R11 ;  /* 0x0000000b180b7220 */ /* 0x040fe20000400000 */
[----:B------:R-:W-:Y:S02]  /*7610*/  HADD2.F32 R3, -RZ, R31.H1_H1 ;  /* 0x3000001fff037230 */ /* 0x000fe40000004100 */
[C---:B------:R-:W-:Y:S01]  /*7620*/  FFMA R4, R27.reuse, R16, R4 ;  /* 0x000000101b047223 */ /* 0x040fe20000000004 */
[C---:B------:R-:W-:Y:S01]  /*7630*/  FFMA R5, R27.reuse, R0, R5 ;  /* 0x000000001b057223 */ /* 0x040fe20000000005 */
[C---:B------:R-:W-:Y:S01]  /*7640*/  FFMA R6, R27.reuse, R2, R6 ;  /* 0x000000021b067223 */ /* 0x040fe20000000006 */
[--C-:B------:R-:W-:Y:S02]  /*7650*/  HADD2.F32 R0, -RZ, R36.reuse.H0_H0 ;  /* 0x20000024ff007230 */ /* 0x100fe40000004100 */
[----:B------:R-:W-:Y:S01]  /*7660*/  FFMA R11, R27, R3, R11 ;  /* 0x000000031b0b7223 */ /* 0x000fe2000000000b */
[----:B------:R-:W-:Y:S01]  /*7670*/  HADD2.F32 R2, -RZ, R36.H1_H1 ;  /* 0x30000024ff027230 */ /* 0x000fe20000004100 */
[----:B------:R-:W-:Y:S01]  /*7680*/  F2FP.F16.F32.PACK_AB R34, R5, R4 ;  /* 0x000000040522723e */ /* 0x000fe200000000ff */
[C---:B------:R-:W-:Y:S01]  /*7690*/  FMUL R9, R24.reuse, R13 ;  /* 0x0000000d18097220 */ /* 0x040fe20000400000 */
[--C-:B------:R-:W-:Y:S01]  /*76a0*/  HADD2.F32 R3, -RZ, R37.reuse.H0_H0 ;  /* 0x20000025ff037230 */ /* 0x100fe20000004100 */
[----:B------:R-:W-:Y:S01]  /*76b0*/  F2FP.F16.F32.PACK_AB R35, R11, R6 ;  /* 0x000000060b23723e */ /* 0x000fe200000000ff */
[C---:B------:R-:W-:Y:S01]  /*76c0*/  FMUL R10, R24.reuse, R14 ;  /* 0x0000000e180a7220 */ /* 0x040fe20000400000 */
[C---:B------:R-:W-:Y:S01]  /*76d0*/  FFMA R8, R27.reuse, R0, R8 ;  /* 0x000000001b087223 */ /* 0x040fe20000000008 */
[C---:B------:R-:W-:Y:S01]  /*76e0*/  FFMA R9, R27.reuse, R2, R9 ;  /* 0x000000021b097223 */ /* 0x040fe20000000009 */
[----:B------:R-:W-:Y:S01]  /*76f0*/  HADD2.F32 R0, -RZ, R37.H1_H1 ;  /* 0x30000025ff007230 */ /* 0x000fe20000004100 */
[----:B------:R3:W-:Y:S01]  /*7700*/  STSM.16.M88.4 [R60+0x1400], R32 ;  /* 0x001400203c007844 */ /* 0x0007e20000000200 */
[----:B------:R-:W-:Y:S01]  /*7710*/  FFMA R10, R27, R3, R10 ;  /* 0x000000031b0a7223 */ /* 0x000fe2000000000a */
[C---:B------:R-:W-:Y:S01]  /*7720*/  FMUL R15, R24.reuse, R15 ;  /* 0x0000000f180f7220 */ /* 0x040fe20000400000 */
[----:B------:R-:W-:Y:S01]  /*7730*/  F2FP.F16.F32.PACK_AB R8, R9, R8 ;  /* 0x000000080908723e */ /* 0x000fe200000000ff */
[--C-:B------:R-:W-:Y:S02]  /*7740*/  HADD2.F32 R2, -RZ, R38.reuse.H0_H0 ;  /* 0x20000026ff027230 */ /* 0x100fe40000004100 */
[C---:B------:R-:W-:Y:S01]  /*7750*/  FMUL R13, R24.reuse, R17 ;  /* 0x00000011180d7220 */ /* 0x040fe20000400000 */
[----:B------:R-:W-:Y:S02]  /*7760*/  HADD2.F32 R3, -RZ, R38.H1_H1 ;  /* 0x30000026ff037230 */ /* 0x000fe40000004100 */
[C---:B------:R-:W-:Y:S01]  /*7770*/  FMUL R14, R24.reuse, R18 ;  /* 0x00000012180e7220 */ /* 0x040fe20000400000 */
[--C-:B------:R-:W-:Y:S02]  /*7780*/  HADD2.F32 R4, -RZ, R39.reuse.H0_H0 ;  /* 0x20000027ff047230 */ /* 0x100fe40000004100 */
[C---:B------:R-:W-:Y:S01]  /*7790*/  FFMA R15, R27.reuse, R0, R15 ;  /* 0x000000001b0f7223 */ /* 0x040fe2000000000f */
[----:B------:R-:W-:Y:S01]  /*77a0*/  MOV R0, UR46 ;  /* 0x0000002e00007c02 */ /* 0x000fe20008000f00 */
[----:B------:R-:W-:Y:S02]  /*77b0*/  HADD2.F32 R5, -RZ, R39.H1_H1 ;  /* 0x30000027ff057230 */ /* 0x000fe40000004100 */
[----:B------:R-:W-:Y:S01]  /*77c0*/  FMUL R19, R24, R19 ;  /* 0x0000001318137220 */ /* 0x000fe20000400000 */
[C---:B------:R-:W-:Y:S01]  /*77d0*/  FFMA R12, R27.reuse, R2, R12 ;  /* 0x000000021b0c7223 */ /* 0x040fe2000000000c */
[C---:B------:R-:W-:Y:S01]  /*77e0*/  FFMA R13, R27.reuse, R3, R13 ;  /* 0x000000031b0d7223 */ /* 0x040fe2000000000d */
[C---:B------:R-:W-:Y:S01]  /*77f0*/  FFMA R14, R27.reuse, R4, R14 ;  /* 0x000000041b0e7223 */ /* 0x040fe2000000000e */
[----:B------:R-:W-:Y:S01]  /*7800*/  FFMA R19, R27, R5, R19 ;  /* 0x000000051b137223 */ /* 0x000fe20000000013 */
[----:B------:R-:W-:Y:S02]  /*7810*/  F2FP.F16.F32.PACK_AB R9, R15, R10 ;  /* 0x0000000a0f09723e */ /* 0x000fe400000000ff */
[----:B------:R-:W-:Y:S02]  /*7820*/  F2FP.F16.F32.PACK_AB R10, R13, R12 ;  /* 0x0000000c0d0a723e */ /* 0x000fe400000000ff */
[----:B------:R-:W-:Y:S02]  /*7830*/  F2FP.F16.F32.PACK_AB R11, R19, R14 ;  /* 0x0000000e130b723e */ /* 0x000fe400000000ff */
[----:B------:R-:W-:Y:S02]  /*7840*/  @P6 LEA R0, R0, UR44, 0x3 ;  /* 0x0000002c00006c11 */ /* 0x000fe4000f8e18ff */
[----:B------:R-:W-:Y:S01]  /*7850*/  LEA R2, R61, UR44, 0x3 ;  /* 0x0000002c3d027c11 */ /* 0x000fe2000f8e18ff */
[----:B------:R3:W-:Y:S01]  /*7860*/  STSM.16.M88.4 [R59+0x1400], R8 ;  /* 0x001400083b007844 */ /* 0x0007e20000000200 */
[----:B------:R-:W-:Y:S02]  /*7870*/  @P6 IADD3 R0, PT, PT, R0, 0x130, RZ ;  /* 0x0000013000006810 */ /* 0x000fe40007ffe0ff */
[----:B------:R-:W-:Y:S01]  /*7880*/  @P6 SHF.L.U32 R3, R55, 0x1f, RZ ;  /* 0x0000001f37036819 */ /* 0x000fe200000006ff */
[----:B------:R-:W-:Y:S01]  /*7890*/  @!PT LDS RZ, [RZ] ;  /* 0x00000000fffff984 */ /* 0x000fe20000000800 */
[----:B------:R-:W-:Y:S01]  /*78a0*/  @!PT LDS RZ, [RZ] ;  /* 0x00000000fffff984 */ /* 0x000fe20000000800 */
[----:B------:R-:W-:Y:S01]  /*78b0*/  @!PT LDS RZ, [RZ] ;  /* 0x00000000fffff984 */ /* 0x000fe20000000800 */
[----:B------:R-:W-:Y:S01]  /*78c0*/  @!PT LDS RZ, [RZ] ;  /* 0x00000000fffff984 */ /* 0x000fe20000000800 */
[----:B------:R4:W-:Y:S06]  /*78d0*/  MEMBAR.ALL.CTA ;  /* 0x0000000000007992 */ /* 0x0009ec0000008000 */
[----:B----4-:R-:W4:Y:S01]  /*78e0*/  FENCE.VIEW.ASYNC.S ;  /* 0x00000000000073c6 */ /* 0x010f220000000000 */
[----:B-1----:R-:W-:Y:S01]  /*78f0*/  @P6 PRMT R0, R65, 0x654, R0 ;  /* 0x0000065441006816 */ /* 0x002fe20000000000 */
[----:B----4-:R-:W-:Y:S06]  /*7900*/  BAR.SYNC.DEFER_BLOCKING 0x1, 0x80 ;  /* 0x0042000000007b1d */ /* 0x010fec0000010000 */
[----:B------:R-:W-:Y:S05]  /*7910*/  @P0 BRA `(.L_x_129) ;  /* 0x0000000000280947 */ /* 0x000fea0003800000 */
[----:B------:R-:W1:Y:S01]  /*7920*/  LDCU.64 UR6, c[0x0][0x348] ;  /* 0x00006900ff0677ac */ /* 0x000e620008000a00 */
[----:B------:R-:W-:Y:S02]  /*7930*/  UIADD3 UR9, UPT, UPT, UR49, 0x20, URZ ;  /* 0x0000002031097890 */ /* 0x000fe4000fffe0ff */
[----:B------:R-:W-:Y:S01]  /*7940*/  UIADD3 UR8, UPT, UPT, UR44, 0x1400, URZ ;  /* 0x000014002c087890 */ /* 0x000fe2000fffe0ff */
[----:B------:R-:W-:Y:S01]  /*7950*/  UMOV UR10, UR50 ;  /* 0x00000032000a7c82 */ /* 0x000fe20008000000 */
[----:B------:R-:W-:Y:S01]  /*7960*/  UMOV UR11, UR36 ;  /* 0x00000024000b7c82 */ /* 0x000fe20008000000 */
[----:B-1----:R-:W-:Y:S04]  /*7970*/  UIADD3 UR4, UP0, UPT, UR6, 0x680, URZ ;  /* 0x0000068006047890 */ /* 0x002fe8000ff1e0ff */
[----:B------:R-:W-:Y:S09]  /*7980*/  UIADD3.X UR5, UPT, UPT, URZ, UR7, URZ, UP0, !UPT ;  /* 0x00000007ff057290 */ /* 0x000ff200087fe4ff */
[----:B------:R1:W-:Y:S01]  /*7990*/  UTMASTG.3D [UR8], [UR4] ;  /* 0x00000008040073b5 */ /* 0x0003e20008010000 */
[----:B------:R0:W-:Y:S01]  /*79a0*/  UTMACMDFLUSH ;  /* 0x00000000000079b7 */ /* 0x0001e20000000000 */
[----:B-1----:R-:W-:Y:S04]  /*79b0*/  DEPBAR.LE SB0, 0x1 ;  /* 0x000080400000791a */ /* 0x002fe80000000000 */
.L_x_129:
[----:B------:R-:W-:Y:S05]  /*79c0*/  BSYNC.RECONVERGENT B0 ;  /* 0x0000000000007941 */ /* 0x000fea0003800200 */
.L_x_128:
[----:B------:R-:W-:Y:S01]  /*79d0*/  BAR.SYNC.DEFER_BLOCKING 0x1, 0x80 ;  /* 0x0042000000007b1d */ /* 0x000fe20000010000 */
[----:B------:R-:W-:Y:S04]  /*79e0*/  UIADD3 UR4, UPT, UPT, UR46, 0x1, URZ ;  /* 0x000000012e047890 */ /* 0x000fe8000fffe0ff */
[----:B------:R-:W-:Y:S04]  /*79f0*/  UISETP.NE.AND UP0, UPT, UR4, 0x4, UPT ;  /* 0x000000040400788c */ /* 0x000fe8000bf05270 */
[----:B------:R-:W-:Y:S01]  /*7a00*/  USEL UR45, UR4, URZ, UP0 ;  /* 0x000000ff042d7287 */ /* 0x000fe20008000000 */
[----:B------:R1:W-:Y:S01]  /*7a10*/  @P6 SYNCS.ARRIVE.TRANS64.RED.A1T0 RZ, [R0+URZ], RZ ;  /* 0x000000ff00ff69a7 */ /* 0x0003e200081004ff */
[----:B------:R-:W-:Y:S01]  /*7a20*/  BSSY B1, `(.L_x_130) ;  /* 0x0000014000017945 */ /* 0x000fe20003800000 */
[----:B------:R-:W4:Y:S02]  /*7a30*/  @P6 SYNCS.PHASECHK.TRANS64.TRYWAIT P0, [R2+URZ+0x110], R3 ;  /* 0x00011003020065a7 */ /* 0x000f2400080011ff */
[----:B----4-:R-:W-:Y:S01]  /*7a40*/  @P6 SEL R63, RZ, 0x1, !P0 ;  /* 0x00000001ff3f6807 */ /* 0x010fe20004000000 */
[----:B-1----:R-:W-:Y:S06]  /*7a50*/  @!P6 BRA `(.L_x_131) ;  /* 0x000000000040e947 */ /* 0x002fec0003800000 */
[----:B------:R-:W-:Y:S01]  /*7a60*/  ISETP.NE.AND P1, PT, R64, RZ, PT ;  /* 0x000000ff4000720c */ /* 0x000fe20003f25270 */
[----:B------:R-:W-:Y:S01]  /*7a70*/  BSSY B0, `(.L_x_132) ;  /* 0x0000009000007945 */ /* 0x000fe20003800000 */
[----:B------:R-:W-:Y:S11]  /*7a80*/  ISETP.NE.AND P0, PT, R63, RZ, PT ;  /* 0x000000ff3f00720c */ /* 0x000ff60003f05270 */
[----:B------:R-:W-:Y:S05]  /*7a90*/  @P1 IMAD R3, R61, 0x1000, R62 ;  /* 0x000010003d031824 */ /* 0x000fea00078e023e */
[----:B------:R-:W-:Y:S05]  /*7aa0*/  @P1 IADD3 R0, PT, PT, R3, UR44, RZ ;  /* 0x0000002c03001c10 */ /* 0x000fea000fffe0ff */
[----:B------:R-:W-:Y:S01]  /*7ab0*/  @P1 IMAD.IADD R0, R56, 0x1, R0 ;  /* 0x0000000138001824 */ /* 0x000fe200078e0200 */
[----:B------:R-:W-:Y:S06]  /*7ac0*/  @P0 BRA `(.L_x_133) ;  /* 0x00000000000c0947 */ /* 0x000fec0003800000 */
[----:B------:R-:W-:Y:S04]  /*7ad0*/  SHF.L.U32 R4, R55, 0x1f, RZ ;  /* 0x0000001f37047819 */ /* 0x000fe800000006ff */
[----:B------:R-:W1:Y:S02]  /*7ae0*/  SYNCS.PHASECHK.TRANS64.TRYWAIT P0, [R2+URZ+0x110], R4 ;  /* 0x00011004020075a7 */ /* 0x000e6400080011ff */
[----:B-1----:R-:W-:Y:S05]  /*7af0*/  @!P0 BRA `(.L_x_134) ;  /* 0x0000002000d08947 */ /* 0x002fea0003800000 */
.L_x_133:
[----:B------:R-:W-:Y:S05]  /*7b00*/  BSYNC B0 ;  /* 0x0000000000007941 */ /* 0x000fea0003800000 */
.L_x_132:
[----:B------:R-:W-:Y:S02]  /*7b10*/  ISETP.NE.AND P0, PT, R64, RZ, PT ;  /* 0x000000ff4000720c */ /* 0x000fe40003f05270 */
[----:B------:R-:W-:Y:S11]  /*7b20*/  IADD3 R61, PT, PT, R61, 0x1, RZ ;  /* 0x000000013d3d7810 */ /* 0x000ff60007ffe0ff */
[----:B------:R-:W-:Y:S05]  /*7b30*/  @P0 WARPSYNC.ALL ;  /* 0x0000000000000948 */ /* 0x000fea0003800000 */
[----:B------:R4:W1:Y:S04]  /*7b40*/  @P0 LDSM.16.M88.4 R28, [R3+UR44+0x400] ;  /* 0x0004002c031c083b */ /* 0x0008680008000200 */
[----:B------:R4:W1:Y:S02]  /*7b50*/  @P0 LDSM.16.M88.4 R36, [R0+0x400] ;  /* 0x000400000024083b */ /* 0x0008640000000200 */
.L_x_131:
[----:B------:R-:W-:Y:S05]  /*7b60*/  BSYNC B1 ;  /* 0x0000000000017941 */ /* 0x000fea0003800000 */
.L_x_130:
[----:B----4-:R-:W-:Y:S05]  /*7b70*/  VIADD R0, R25, 0x40 ;  /* 0x0000004019007836 */ /* 0x010fea0000000000 */
[----:B------:R-:W-:Y:S04]  /*7b80*/  SHF.R.U32.HI R0, RZ, 0x15, R0 ;  /* 0x00000015ff007819 */ /* 0x000fe80000011600 */
[----:B------:R-:W-:Y:S11]  /*7b90*/  LOP3.LUT P0, RZ, R0, 0x3, R46, 0x48, !PT ;  /* 0x0000000300ff7812 */ /* 0x000ff6000780482e */
[----:B------:R-:W-:Y:S02]  /*7ba0*/  @!UPT UIADD3 URZ, UPT, UPT, URZ, URZ, URZ ;  /* 0x000000fffffff290 */ /* 0x000fe4000fffe0ff */
[----:B------:R-:W-:Y:S05]  /*7bb0*/  @!P0 BRA `(.L_x_135) ;  /* 0x0000000000408947 */ /* 0x000fea0003800000 */
[----:B------:R-:W4:Y:S01]  /*7bc0*/  LDCU.64 UR8, c[0x4][0x70] ;  /* 0x01000e00ff0877ac */ /* 0x000f220008000a00 */
[----:B------:R-:W-:Y:S01]  /*7bd0*/  MOV R3, 0x0 ;  /* 0x0000000000037802 */ /* 0x000fe20000000f00 */
[----:B------:R-:W-:Y:S02]  /*7be0*/  HFMA2 R12, -RZ, RZ, 0, 5.9604644775390625e-08 ;  /* 0x00000001ff0c7431 */ /* 0x000fe400000001ff */
[----:B---3--:R-:W-:Y:S02]  /*7bf0*/  IMAD.MOV.U32 R8, RZ, RZ, 0x192 ;  /* 0x00000192ff087424 */ /* 0x008fe400078e00ff */
[----:B------:R-:W-:Y:S01]  /*7c00*/  IMAD.MOV.U32 R13, RZ, RZ, RZ ;  /* 0x000000ffff0d7224 */ /* 0x000fe200078e00ff */
[----:B------:R-:W3:Y:S01]  /*7c10*/  LDCU.64 UR6, c[0x4][0x78] ;  /* 0x01000f00ff0677ac */ /* 0x000ee20008000a00 */
[----:B-1----:R-:W1:Y:S01]  /*7c20*/  LDC.64 R2, c[0x4][R3] ;  /* 0x0100000003027b82 */ /* 0x002e620000000a00 */
[----:B------:R-:W5:Y:S01]  /*7c30*/  LDCU.64 UR4, c[0x4][0x10] ;  /* 0x01000200ff0477ac */ /* 0x000f620008000a00 */
[----:B----4-:R-:W-:Y:S01]  /*7c40*/  MOV R5, UR9 ;  /* 0x0000000900057c02 */ /* 0x010fe20008000f00 */
[----:B------:R-:W-:Y:S01]  /*7c50*/  IMAD.U32 R4, RZ, RZ, UR8 ;  /* 0x00000008ff047e24 */ /* 0x000fe2000f8e00ff */
[----:B---3--:R-:W-:Y:S01]  /*7c60*/  MOV R7, UR7 ;  /* 0x0000000700077c02 */ /* 0x008fe20008000f00 */
[----:B------:R-:W-:Y:S01]  /*7c70*/  IMAD.U32 R6, RZ, RZ, UR6 ;  /* 0x00000006ff067e24 */ /* 0x000fe2000f8e00ff */
[----:B-----5:R-:W-:Y:S01]  /*7c80*/  MOV R11, UR5 ;  /* 0x00000005000b7c02 */ /* 0x020fe20008000f00 */
[----:B------:R-:W-:Y:S02]  /*7c90*/  IMAD.U32 R10, RZ, RZ, UR4 ;  /* 0x00000004ff0a7e24 */ /* 0x000fe4000f8e00ff */
[----:B------:R-:W-:Y:S07]  /*7ca0*/  LEPC R20, `(.L_x_135) ;  /* 0x000000001014794e */ /* 0x000fee0000000000 */
[----:B-12---:R-:W-:Y:S05]  /*7cb0*/  CALL.ABS.NOINC R2 ;  /* 0x0000000002007343 */ /* 0x006fea0003c00000 */
.L_x_135:
[----:B------:R-:W-:Y:S01]  /*7cc0*/  ISETP.NE.AND P6, PT, R58, RZ, PT ;  /* 0x000000ff3a00720c */ /* 0x000fe20003fc5270 */
[----:B------:R-:W-:Y:S05]  /*7cd0*/  WARPSYNC.ALL ;  /* 0x0000000000007948 */ /* 0x000fea0003800000 */
[----:B------:R-:W-:Y:S01]  /*7ce0*/  R2UR UR4, R25 ;  /* 0x00000000190472ca */ /* 0x000fe200000e0000 */
[--C-:B-1----:R-:W-:Y:S01]  /*7cf0*/  HADD2.F32 R3, -RZ, R28.reuse.H0_H0 ;  /* 0x2000001cff037230 */ /* 0x102fe20000004100 */
[----:B------:R-:W-:Y:S01]  /*7d00*/  ISETP.NE.AND P0, PT, R57, RZ, PT ;  /* 0x000000ff3900720c */ /* 0x000fe20003f05270 */
[--C-:B------:R-:W-:Y:S01]  /*7d10*/  HADD2.F32 R20, -RZ, R29.reuse.H0_H0 ;  /* 0x2000001dff147230 */ /* 0x100fe20000004100 */
[----:B------:R-:W-:Y:S01]  /*7d20*/  BSSY.RECONVERGENT B0, `(.L_x_136) ;  /* 0x0000052000007945 */ /* 0x000fe20003800200 */
[----:B------:R-:W-:Y:S08]  /*7d30*/  HADD2.F32 R21, -RZ, R29.H1_H1 ;  /* 0x3000001dff157230 */ /* 0x000ff00000004100 */
[----:B---3--:R-:W1:Y:S02]  /*7d40*/  LDTM.16dp256bit.x4 R4, tmem[UR4+0x40] ;  /* 0x00004004000479ee */ /* 0x008e640008120000 */
[C---:B-1----:R-:W-:Y:S01]  /*7d50*/  FMUL R0, R24.reuse, R4 ;  /* 0x0000000418007220 */ /* 0x042fe20000400000 */
[----:B------:R-:W-:Y:S02]  /*7d60*/  HADD2.F32 R4, -RZ, R28.H1_H1 ;  /* 0x3000001cff047230 */ /* 0x000fe40000004100 */
[C---:B------:R-:W-:Y:S01]  /*7d70*/  FMUL R2, R24.reuse, R5 ;  /* 0x0000000518027220 */ /* 0x040fe20000400000 */
[C---:B------:R-:W-:Y:S01]  /*7d80*/  FMUL R7, R24.reuse, R7 ;  /* 0x0000000718077220 */ /* 0x040fe20000400000 */
[C---:B------:R-:W-:Y:S01]  /*7d90*/  FFMA R0, R27.reuse, R3, R0 ;  /* 0x000000031b007223 */ /* 0x040fe20000000000 */
[C---:B------:R-:W-:Y:S01]  /*7da0*/  FMUL R3, R24.reuse, R6 ;  /* 0x0000000618037220 */ /* 0x040fe20000400000 */
[C---:B------:R-:W-:Y:S01]  /*7db0*/  FFMA R2, R27.reuse, R4, R2 ;  /* 0x000000041b027223 */ /* 0x040fe20000000002 */
[C---:B------:R-:W-:Y:S01]  /*7dc0*/  FMUL R4, R24.reuse, R8 ;  /* 0x0000000818047220 */ /* 0x040fe20000400000 */
[C---:B------:R-:W-:Y:S01]  /*7dd0*/  FMUL R8, R24.reuse, R12 ;  /* 0x0000000c18087220 */ /* 0x040fe20000400000 */
[----:B------:R-:W-:Y:S01]  /*7de0*/  FMUL R12, R24, R16 ;  /* 0x00000010180c7220 */ /* 0x000fe20000400000 */
[C---:B------:R-:W-:Y:S01]  /*7df0*/  FFMA R3, R27.reuse, R20, R3 ;  /* 0x000000141b037223 */ /* 0x040fe20000000003 */
[----:B------:R-:W-:Y:S01]  /*7e00*/  F2FP.F16.F32.PACK_AB R32, R2, R0 ;  /* 0x000000000220723e */ /* 0x000fe200000000ff */
[--C-:B------:R-:W-:Y:S02]  /*7e10*/  HADD2.F32 R16, -RZ, R30.reuse.H0_H0 ;  /* 0x2000001eff107230 */ /* 0x100fe40000004100 */
[C---:B------:R-:W-:Y:S01]  /*7e20*/  FMUL R5, R24.reuse, R9 ;  /* 0x0000000918057220 */ /* 0x040fe20000400000 */
[----:B------:R-:W-:Y:S02]  /*7e30*/  HADD2.F32 R0, -RZ, R30.H1_H1 ;  /* 0x3000001eff007230 */ /* 0x000fe40000004100 */
[C---:B------:R-:W-:Y:S01]  /*7e40*/  FFMA R7, R27.reuse, R21, R7 ;  /* 0x000000151b077223 */ /* 0x040fe20000000007 */
[--C-:B------:R-:W-:Y:S02]  /*7e50*/  HADD2.F32 R2, -RZ, R31.reuse.H0_H0 ;  /* 0x2000001fff027230 */ /* 0x100fe40000004100 */
[C---:B------:R-:W-:Y:S01]  /*7e60*/  FMUL R6, R24.reuse, R10 ;  /* 0x0000000a18067220 */ /* 0x040fe20000400000 */
[C---:B------:R-:W-:Y:S01]  /*7e70*/  FFMA R4, R27.reuse, R16, R4 ;  /* 0x000000101b047223 */ /* 0x040fe20000000004 */
[----:B------:R-:W-:Y:S01]  /*7e80*/  FFMA R5, R27, R0, R5 ;  /* 0x000000001b057223 */ /* 0x000fe20000000005 */
[----:B------:R-:W-:Y:S01]  /*7e90*/  F2FP.F16.F32.PACK_AB R33, R7, R3 ;  /* 0x000000030721723e */ /* 0x000fe200000000ff */
[----:B------:R-:W-:Y:S02]  /*7ea0*/  HADD2.F32 R16, -RZ, R31.H1_H1 ;  /* 0x3000001fff107230 */ /* 0x000fe40000004100 */
        /* <DEDUP_REMOVED lines=9> */
[C---:B------:R-:W-:Y:S01]  /*7f40*/  FFMA R8, R27.reuse, R0, R8 ;  /* 0x000000001b087223 */ /* 0x040fe20000000008 */
[C---:B------:R-:W-:Y:S01]  /*7f50*/  FFMA R9, R27.reuse, R2, R9 ;  /* 0x000000021b097223 */ /* 0x040fe20000000009 */
[----:B------:R-:W-:Y:S02]  /*7f60*/  HADD2.F32 R0, -RZ, R37.H1_H1 ;  /* 0x30000025ff007230 */ /* 0x000fe40000004100 */
[----:B------:R-:W-:Y:S01]  /*7f70*/  FFMA R10, R27, R3, R10 ;  /* 0x000000031b0a7223 */ /* 0x000fe2000000000a */
[----:B------:R-:W-:Y:S01]  /*7f80*/  F2FP.F16.F32.PACK_AB R35, R11, R6 ;  /* 0x000000060b23723e */ /* 0x000fe200000000ff */
[C---:B------:R-:W-:Y:S01]  /*7f90*/  FMUL R15, R24.reuse, R15 ;  /* 0x0000000f180f7220 */ /* 0x040fe20000400000 */
[--C-:B------:R-:W-:Y:S02]  /*7fa0*/  HADD2.F32 R2, -RZ, R38.reuse.H0_H0 ;  /* 0x20000026ff027230 */ /* 0x100fe40000004100 */
[C---:B------:R-:W-:Y:S01]  /*7fb0*/  FMUL R13, R24.reuse, R17 ;  /* 0x00000011180d7220 */ /* 0x040fe20000400000 */
[----:B------:R-:W-:Y:S01]  /*7fc0*/  HADD2.F32 R3, -RZ, R38.H1_H1 ;  /* 0x30000026ff037230 */ /* 0x000fe20000004100 */
[----:B------:R1:W-:Y:S01]  /*7fd0*/  STSM.16.M88.4 [R60+0x2400], R32 ;  /* 0x002400203c007844 */ /* 0x0003e20000000200 */
[----:B------:R-:W-:Y:S01]  /*7fe0*/  F2FP.F16.F32.PACK_AB R8, R9, R8 ;  /* 0x000000080908723e */ /* 0x000fe200000000ff */
[--C-:B------:R-:W-:Y:S02]  /*7ff0*/  HADD2.F32 R4, -RZ, R39.reuse.H0_H0 ;  /* 0x20000027ff047230 */ /* 0x100fe40000004100 */
[C---:B------:R-:W-:Y:S01]  /*8000*/  FMUL R14, R24.reuse, R18 ;  /* 0x00000012180e7220 */ /* 0x040fe20000400000 */
[----:B------:R-:W-:Y:S02]  /*8010*/  HADD2.F32 R5, -RZ, R39.H1_H1 ;  /* 0x30000027ff057230 */ /* 0x000fe40000004100 */
[C---:B------:R-:W-:Y:S01]  /*8020*/  FFMA R15, R27.reuse, R0, R15 ;  /* 0x000000001b0f7223 */ /* 0x040fe2000000000f */
[----:B------:R-:W-:Y:S01]  /*8030*/  MOV R0, UR45 ;  /* 0x0000002d00007c02 */ /* 0x000fe20008000f00 */
        /* <DEDUP_REMOVED lines=18> */
[----:B---3--:R-:W3:Y:S01]  /*8160*/  FENCE.VIEW.ASYNC.S ;  /* 0x00000000000073c6 */ /* 0x008ee20000000000 */
[----:B------:R-:W-:Y:S01]  /*8170*/  @P6 PRMT R0, R65, 0x654, R0 ;  /* 0x0000065441006816 */ /* 0x000fe20000000000 */
[----:B---3--:R-:W-:Y:S06]  /*8180*/  BAR.SYNC.DEFER_BLOCKING 0x1, 0x80 ;  /* 0x0042000000007b1d */ /* 0x008fec0000010000 */
[----:B------:R-:W-:Y:S05]  /*8190*/  @P0 BRA `(.L_x_137) ;  /* 0x0000000000280947 */ /* 0x000fea0003800000 */
[----:B------:R-:W3:Y:S01]  /*81a0*/  LDCU.64 UR6, c[0x0][0x348] ;  /* 0x00006900ff0677ac */ /* 0x000ee20008000a00 */
[----:B------:R-:W-:Y:S02]  /*81b0*/  UIADD3 UR9, UPT, UPT, UR49, 0x40, URZ ;  /* 0x0000004031097890 */ /* 0x000fe4000fffe0ff */
[----:B------:R-:W-:Y:S01]  /*81c0*/  UIADD3 UR8, UPT, UPT, UR44, 0x2400, URZ ;  /* 0x000024002c087890 */ /* 0x000fe2000fffe0ff */
[----:B------:R-:W-:Y:S01]  /*81d0*/  UMOV UR10, UR50 ;  /* 0x00000032000a7c82 */ /* 0x000fe20008000000 */
[----:B------:R-:W-:Y:S01]  /*81e0*/  UMOV UR11, UR36 ;  /* 0x00000024000b7c82 */ /* 0x000fe20008000000 */
[----:B---3--:R-:W-:Y:S04]  /*81f0*/  UIADD3 UR4, UP0, UPT, UR6, 0x680, URZ ;  /* 0x0000068006047890 */ /* 0x008fe8000ff1e0ff */
[----:B------:R-:W-:Y:S09]  /*8200*/  UIADD3.X UR5, UPT, UPT, URZ, UR7, URZ, UP0, !UPT ;  /* 0x00000007ff057290 */ /* 0x000ff200087fe4ff */
[----:B------:R3:W-:Y:S01]  /*8210*/  UTMASTG.3D [UR8], [UR4] ;  /* 0x00000008040073b5 */ /* 0x0007e20008010000 */
[----:B------:R0:W-:Y:S01]  /*8220*/  UTMACMDFLUSH ;  /* 0x00000000000079b7 */ /* 0x0001e20000000000 */
[----:B---3--:R-:W-:Y:S04]  /*8230*/  DEPBAR.LE SB0, 0x1 ;  /* 0x000080400000791a */ /* 0x008fe80000000000 */
.L_x_137:
[----:B------:R-:W-:Y:S05]  /*8240*/  BSYNC.RECONVERGENT B0 ;  /* 0x0000000000007941 */ /* 0x000fea0003800200 */
.L_x_136:
        /* <DEDUP_REMOVED lines=8> */
[----:B---3--:R-:W-:Y:S06]  /*82d0*/  @!P6 BRA `(.L_x_139) ;  /* 0x000000000040e947 */ /* 0x008fec0003800000 */
        /* <DEDUP_REMOVED lines=8> */
[----:B------:R-:W3:Y:S02]  /*8360*/  SYNCS.PHASECHK.TRANS64.TRYWAIT P0, [R3+URZ+0x110], R0 ;  /* 0x00011000030075a7 */ /* 0x000ee400080011ff */
[----:B---3--:R-:W-:Y:S05]  /*8370*/  @!P0 BRA `(.L_x_142) ;  /* 0x0000001800c48947 */ /* 0x008fea0003800000 */
.L_x_141:
[----:B------:R-:W-:Y:S05]  /*8380*/  BSYNC B0 ;  /* 0x0000000000007941 */ /* 0x000fea0003800000 */
.L_x_140:
[----:B------:R-:W-:Y:S11]  /*8390*/  ISETP.NE.AND P0, PT, R64, RZ, PT ;  /* 0x000000ff4000720c */ /* 0x000ff60003f05270 */
[----:B------:R-:W-:Y:S02]  /*83a0*/  @!UPT UIADD3 URZ, UPT, UPT, URZ, URZ, URZ ;  /* 0x000000fffffff290 */ /* 0x000fe4000fffe0ff */
[----:B------:R-:W-:Y:S05]  /*83b0*/  @P0 WARPSYNC.ALL ;  /* 0x0000000000000948 */ /* 0x000fea0003800000 */
[----:B------:R4:W1:Y:S04]  /*83c0*/  @P0 LDSM.16.M88.4 R28, [R61+UR44+0x400] ;  /* 0x0004002c3d1c083b */ /* 0x0008680008000200 */
[----:B------:R4:W1:Y:S02]  /*83d0*/  @P0 LDSM.16.M88.4 R36, [R2+0x400] ;  /* 0x000400000224083b */ /* 0x0008640000000200 */
.L_x_139:
[----:B------:R-:W-:Y:S05]  /*83e0*/  BSYNC B1 ;  /* 0x0000000000017941 */ /* 0x000fea0003800000 */
.L_x_138:
[----:B---3--:R-:W-:Y:S05]  /*83f0*/  VIADD R0, R25, 0x60 ;  /* 0x0000006019007836 */ /* 0x008fea0000000000 */
[----:B------:R-:W-:Y:S04]  /*8400*/  SHF.R.U32.HI R0, RZ, 0x15, R0 ;  /* 0x00000015ff007819 */ /* 0x000fe80000011600 */
[----:B------:R-:W-:Y:S11]  /*8410*/  LOP3.LUT P0, RZ, R0, 0x3, R46, 0x48, !PT ;  /* 0x0000000300ff7812 */ /* 0x000ff6000780482e */
[----:B------:R-:W-:Y:S02]  /*8420*/  @!UPT UIADD3 URZ, UPT, UPT, URZ, URZ, URZ ;  /* 0x000000fffffff290 */ /* 0x000fe4000fffe0ff */
[----:B------:R-:W-:Y:S05]  /*8430*/  @!P0 BRA `(.L_x_143) ;  /* 0x0000000000408947 */ /* 0x000fea0003800000 */
[----:B------:R-:W3:Y:S01]  /*8440*/  LDCU.64 UR8, c[0x4][0x70] ;  /* 0x01000e00ff0877ac */ /* 0x000ee20008000a00 */
[----:B------:R-:W-:Y:S01]  /*8450*/  MOV R3, 0x0 ;  /* 0x0000000000037802 */ /* 0x000fe20000000f00 */
[----:B------:R-:W-:Y:S02]  /*8460*/  HFMA2 R12, -RZ, RZ, 0, 5.9604644775390625e-08 ;  /* 0x00000001ff0c7431 */ /* 0x000fe400000001ff */
[----:B-1----:R-:W-:Y:S02]  /*8470*/  IMAD.MOV.U32 R8, RZ, RZ, 0x192 ;  /* 0x00000192ff087424 */ /* 0x002fe400078e00ff */
[----:B------:R-:W-:Y:S01]  /*8480*/  IMAD.MOV.U32 R13, RZ, RZ, RZ ;  /* 0x000000ffff0d7224 */ /* 0x000fe200078e00ff */
[----:B------:R-:W1:Y:S01]  /*8490*/  LDCU.64 UR6, c[0x4][0x78] ;  /* 0x01000f00ff0677ac */ /* 0x000e620008000a00 */
[----:B----4-:R-:W4:Y:S01]  /*84a0*/  LDC.64 R2, c[0x4][R3] ;  /* 0x0100000003027b82 */ /* 0x010f220000000a00 */
        /* <DEDUP_REMOVED lines=9> */
.L_x_143:
[----:B------:R-:W-:Y:S01]  /*8540*/  ISETP.NE.AND P0, PT, R57, RZ, PT ;  /* 0x000000ff3900720c */ /* 0x000fe20003f05270 */
[----:B------:R-:W-:Y:S05]  /*8550*/  WARPSYNC.ALL ;  /* 0x0000000000007948 */ /* 0x000fea0003800000 */
[----:B------:R-:W-:Y:S01]  /*8560*/  R2UR UR4, R25 ;  /* 0x00000000190472ca */ /* 0x000fe200000e0000 */
[----:B------:R-:W3:Y:S01]  /*8570*/  S2UR UR5, SR_CgaCtaId ;  /* 0x00000000000579c3 */ /* 0x000ee20000008800 */
[--C-:B-1----:R-:W-:Y:S01]  /*8580*/  HADD2.F32 R0, -RZ, R28.reuse.H0_H0 ;  /* 0x2000001cff007230 */ /* 0x102fe20000004100 */
[----:B------:R-:W-:Y:S01]  /*8590*/  BSSY.RECONVERGENT B0, `(.L_x_144) ;  /* 0x0000052000007945 */ /* 0x000fe20003800200 */
[----:B----4-:R-:W-:Y:S02]  /*85a0*/  HADD2.F32 R2, -RZ, R28.H1_H1 ;  /* 0x3000001cff027230 */ /* 0x010fe40000004100 */
[--C-:B------:R-:W-:Y:S02]  /*85b0*/  HADD2.F32 R3, -RZ, R29.reuse.H0_H0 ;  /* 0x2000001dff037230 */ /* 0x100fe40000004100 */
[----:B------:R-:W-:Y:S02]  /*85c0*/  HADD2.F32 R20, -RZ, R29.H1_H1 ;  /* 0x3000001dff147230 */ /* 0x000fe40000004100 */
[--C-:B------:R-:W-:Y:S02]  /*85d0*/  HADD2.F32 R21, -RZ, R30.reuse.H0_H0 ;  /* 0x2000001eff157230 */ /* 0x100fe40000004100 */
[----:B------:R-:W-:Y:S01]  /*85e0*/  HADD2.F32 R25, -RZ, R30.H1_H1 ;  /* 0x3000001eff197230 */ /* 0x000fe20000004100 */
[----:B------:R-:W1:Y:S01]  /*85f0*/  LDTM.16dp256bit.x4 R4, tmem[UR4+0x60] ;  /* 0x00006004000479ee */ /* 0x000e620008120000 */
[----:B------:R-:W-:Y:S01]  /*8600*/  R2UR UR4, R26 ;  /* 0x000000001a0472ca */ /* 0x000fe200000e0000 */
[----:B------:R-:W-:Y:S01]  /*8610*/  NOP ;  /* 0x0000000000007918 */ /* 0x000fe20000000000 */
[--C-:B------:R-:W-:Y:S02]  /*8620*/  HADD2.F32 R26, -RZ, R31.reuse.H0_H0 ;  /* 0x2000001fff1a7230 */ /* 0x100fe40000004100 */
[----:B------:R-:W-:Y:S02]  /*8630*/  HADD2.F32 R28, -RZ, R31.H1_H1 ;  /* 0x3000001fff1c7230 */ /* 0x000fe40000004100 */
[--C-:B------:R-:W-:Y:S02]  /*8640*/  HADD2.F32 R29, -RZ, R36.reuse.H0_H0 ;  /* 0x20000024ff1d7230 */ /* 0x100fe40000004100 */
[----:B------:R-:W-:Y:S02]  /*8650*/  HADD2.F32 R30, -RZ, R36.H1_H1 ;  /* 0x30000024ff1e7230 */ /* 0x000fe40000004100 */
[--C-:B------:R-:W-:Y:S02]  /*8660*/  HADD2.F32 R31, -RZ, R37.reuse.H0_H0 ;  /* 0x20000025ff1f7230 */ /* 0x100fe40000004100 */
[----:B------:R-:W-:Y:S01]  /*8670*/  HADD2.F32 R32, -RZ, R37.H1_H1 ;  /* 0x30000025ff207230 */ /* 0x000fe20000004100 */
[----:B------:R-:W-:Y:S01]  /*8680*/  UIADD3 UR4, UPT, UPT, UR4, 0x1a0, URZ ;  /* 0x000001a004047890 */ /* 0x000fe2000fffe0ff */
[--C-:B------:R-:W-:Y:S02]  /*8690*/  HADD2.F32 R33, -RZ, R38.reuse.H0_H0 ;  /* 0x20000026ff217230 */ /* 0x100fe40000004100 */
[----:B------:R-:W-:Y:S02]  /*86a0*/  HADD2.F32 R34, -RZ, R38.H1_H1 ;  /* 0x30000026ff227230 */ /* 0x000fe40000004100 */
[--C-:B------:R-:W-:Y:S02]  /*86b0*/  HADD2.F32 R35, -RZ, R39.reuse.H0_H0 ;  /* 0x20000027ff237230 */ /* 0x100fe40000004100 */
[----:B------:R-:W-:Y:S02]  /*86c0*/  HADD2.F32 R36, -RZ, R39.H1_H1 ;  /* 0x30000027ff247230 */ /* 0x000fe40000004100 */
[C---:B-1----:R-:W-:Y:S01]  /*86d0*/  FMUL R4, R24.reuse, R4 ;  /* 0x0000000418047220 */ /* 0x042fe20000400000 */
[----:B---3--:R-:W-:Y:S01]  /*86e0*/  UPRMT UR4, UR5, 0x654, UR4 ;  /* 0x0000065405047896 */ /* 0x008fe20008000004 */
[C---:B------:R-:W-:Y:S01]  /*86f0*/  FMUL R5, R24.reuse, R5 ;  /* 0x0000000518057220 */ /* 0x040fe20000400000 */
[C---:B------:R-:W-:Y:S01]  /*8700*/  FMUL R6, R24.reuse, R6 ;  /* 0x0000000618067220 */ /* 0x040fe20000400000 */
[C---:B------:R-:W-:Y:S01]  /*8710*/  FFMA R4, R27.reuse, R0, R4 ;  /* 0x000000001b047223 */ /* 0x040fe20000000004 */
[C---:B------:R-:W-:Y:S01]  /*8720*/  FMUL R7, R24.reuse, R7 ;  /* 0x0000000718077220 */ /* 0x040fe20000400000 */
[C---:B------:R-:W-:Y:S01]  /*8730*/  FFMA R5, R27.reuse, R2, R5 ;  /* 0x000000021b057223 */ /* 0x040fe20000000005 */
[C---:B------:R-:W-:Y:S01]  /*8740*/  FFMA R6, R27.reuse, R3, R6 ;  /* 0x000000031b067223 */ /* 0x040fe20000000006 */
[C---:B------:R-:W-:Y:S01]  /*8750*/  FMUL R8, R24.reuse, R8 ;  /* 0x0000000818087220 */ /* 0x040fe20000400000 */
[----:B------:R-:W-:Y:S01]  /*8760*/  FFMA R7, R27, R20, R7 ;  /* 0x000000141b077223 */ /* 0x000fe20000000007 */
[----:B------:R-:W-:Y:S01]  /*8770*/  SYNCS.ARRIVE.TRANS64.RED.A1T0 RZ, [UR4], RZ ;  /* 0x000000ffffff79a7 */ /* 0x000fe20008100404 */
[----:B------:R-:W-:Y:S01]  /*8780*/  F2FP.F16.F32.PACK_AB R4, R5, R4 ;  /* 0x000000040504723e */ /* 0x000fe200000000ff */
[----:B------:R-:W-:Y:S01]  /*8790*/  FFMA R8, R27, R21, R8 ;  /* 0x000000151b087223 */ /* 0x000fe20000000008 */
[C---:B------:R-:W-:Y:S01]  /*87a0*/  FMUL R9, R24.reuse, R9 ;  /* 0x0000000918097220 */ /* 0x040fe20000400000 */
[----:B------:R-:W-:Y:S01]  /*87b0*/  F2FP.F16.F32.PACK_AB R5, R7, R6 ;  /* 0x000000060705723e */ /* 0x000fe200000000ff */
[C---:B------:R-:W-:Y:S01]  /*87c0*/  FMUL R0, R24.reuse, R10 ;  /* 0x0000000a18007220 */ /* 0x040fe20000400000 */
[C---:B------:R-:W-:Y:S01]  /*87d0*/  FMUL R2, R24.reuse, R11 ;  /* 0x0000000b18027220 */ /* 0x040fe20000400000 */
[C---:B------:R-:W-:Y:S01]  /*87e0*/  FMUL R3, R24.reuse, R12 ;  /* 0x0000000c18037220 */ /* 0x040fe20000400000 */
[C---:B------:R-:W-:Y:S01]  /*87f0*/  FFMA R9, R27.reuse, R25, R9 ;  /* 0x000000191b097223 */ /* 0x040fe20000000009 */
[C---:B------:R-:W-:Y:S01]  /*8800*/  FMUL R10, R24.reuse, R13 ;  /* 0x0000000d180a7220 */ /* 0x040fe20000400000 */
[C---:B------:R-:W-:Y:S01]  /*8810*/  FFMA R0, R27.reuse, R26, R0 ;  /* 0x0000001a1b007223 */ /* 0x040fe20000000000 */
[C---:B------:R-:W-:Y:S01]  /*8820*/  FMUL R11, R24.reuse, R14 ;  /* 0x0000000e180b7220 */ /* 0x040fe20000400000 */
[C---:B------:R-:W-:Y:S01]  /*8830*/  FFMA R2, R27.reuse, R28, R2 ;  /* 0x0000001c1b027223 */ /* 0x040fe20000000002 */
[C---:B------:R-:W-:Y:S01]  /*8840*/  FMUL R15, R24.reuse, R15 ;  /* 0x0000000f180f7220 */ /* 0x040fe20000400000 */
[C---:B------:R-:W-:Y:S01]  /*8850*/  FMUL R12, R24.reuse, R16 ;  /* 0x00000010180c7220 */ /* 0x040fe20000400000 */
[C---:B------:R-:W-:Y:S01]  /*8860*/  FFMA R3, R27.reuse, R29, R3 ;  /* 0x0000001d1b037223 */ /* 0x040fe20000000003 */
[C---:B------:R-:W-:Y:S01]  /*8870*/  FMUL R13, R24.reuse, R17 ;  /* 0x00000011180d7220 */ /* 0x040fe20000400000 */
[C---:B------:R-:W-:Y:S01]  /*8880*/  FFMA R10, R27.reuse, R30, R10 ;  /* 0x0000001e1b0a7223 */ /* 0x040fe2000000000a */
[C---:B------:R-:W-:Y:S01]  /*8890*/  FMUL R14, R24.reuse, R18 ;  /* 0x00000012180e7220 */ /* 0x040fe20000400000 */
[C---:B------:R-:W-:Y:S01]  /*88a0*/  FFMA R11, R27.reuse, R31, R11 ;  /* 0x0000001f1b0b7223 */ /* 0x040fe2000000000b */
        /* <DEDUP_REMOVED lines=32> */
.L_x_145:
[----:B------:R-:W-:Y:S05]  /*8ab0*/  BSYNC.RECONVERGENT B0 ;  /* 0x0000000000007941 */ /* 0x000fea0003800200 */
.L_x_144:
[----:B------:R-:W-:Y:S01]  /*8ac0*/  BAR.SYNC.DEFER_BLOCKING 0x1, 0x80 ;  /* 0x0042000000007b1d */ /* 0x000fe20000010000 */
[----:B------:R-:W-:Y:S01]  /*8ad0*/  UISETP.NE.AND UP0, UPT, UR47, -0x4, UPT ;  /* 0xfffffffc2f00788c */ /* 0x000fe2000bf05270 */
[----:B------:R-:W-:Y:S08]  /*8ae0*/  IADD3 R22, PT, PT, R22, 0x1, RZ ;  /* 0x0000000116167810 */ /* 0x000ff00007ffe0ff */
[----:B------:R-:W-:Y:S05]  /*8af0*/  BRA.U !UP0, `(.L_x_146) ;  /* 0x0000000108247547 */ /* 0x000fea000b800000 */
[----:B------:R-:W-:Y:S01]  /*8b00*/  ISETP.NE.AND P0, PT, R58, RZ, PT ;  /* 0x000000ff3a00720c */ /* 0x000fe20003f05270 */
[----:B------:R-:W-:Y:S01]  /*8b10*/  IMAD.U32 R0, RZ, RZ, UR46 ;  /* 0x0000002eff007e24 */ /* 0x000fe2000f8e00ff */
[----:B------:R-:W-:Y:S04]  /*8b20*/  UIADD3 UR4, UPT, UPT, UR46, 0x1, URZ ;  /* 0x000000012e047890 */ /* 0x000fe8000fffe0ff */
[----:B------:R-:W-:Y:S04]  /*8b30*/  UISETP.NE.AND UP0, UPT, UR4, 0x4, UPT ;  /* 0x000000040400788c */ /* 0x000fe8000bf05270 */
[----:B------:R-:W-:Y:S03]  /*8b40*/  USEL UR46, UR4, URZ, UP0 ;  /* 0x000000ff042e7287 */ /* 0x000fe60008000000 */
[----:B------:R-:W-:Y:S05]  /*8b50*/  @P0 LEA R0, R0, UR44, 0x3 ;  /* 0x0000002c00000c11 */ /* 0x000fea000f8e18ff */
[----:B------:R-:W-:Y:S05]  /*8b60*/  @P0 VIADD R0, R0, 0x130 ;  /* 0x0000013000000836 */ /* 0x000fea0000000000 */
[----:B------:R-:W-:Y:S04]  /*8b70*/  @P0 PRMT R0, R65, 0x654, R0 ;  /* 0x0000065441000816 */ /* 0x000fe80000000000 */
[----:B------:R3:W-:Y:S03]  /*8b80*/  @P0 SYNCS.ARRIVE.TRANS64.RED.A1T0 RZ, [R0+URZ], RZ ;  /* 0x000000ff00ff09a7 */ /* 0x0007e600081004ff */
.L_x_146:
[----:B------:R-:W-:Y:S01]  /*8b90*/  R2UR UR5, R47 ;  /* 0x000000002f0572ca */ /* 0x000fe200000e0000 */
[----:B------:R-:W-:Y:S01]  /*8ba0*/  UISETP.NE.AND UP0, UPT, UR61, URZ, UPT ;  /* 0x000000ff3d00728c */ /* 0x000fe2000bf05270 */
[----:B------:R-:W-:Y:S01]  /*8bb0*/  R2UR UR4, R48 ;  /* 0x00000000300472ca */ /* 0x000fe200000e0000 */
[----:B------:R-:W-:Y:S01]  /*8bc0*/  UIADD3 UR47, UPT, UPT, UR47, 0x4, URZ ;  /* 0x000000042f2f7890 */ /* 0x000fe2000fffe0ff */
[----:B------:R-:W-:Y:S01]  /*8bd0*/  ISETP.NE.AND P0, PT, R52, 0x2, PT ;  /* 0x000000023400780c */ /* 0x000fe20003f05270 */
[----:B------:R-:W-:Y:S01]  /*8be0*/  UMOV UR36, UR60 ;  /* 0x0000003c00247c82 */ /* 0x000fe20008000000 */
[----:B------:R-:W-:Y:S02]  /*8bf0*/  ISETP.NE.AND P1, PT, R22, 0x4, PT ;  /* 0x000000041600780c */ /* 0x000fe40003f25270 */
[----:B------:R-:W-:Y:S02]  /*8c00*/  SEL R2, RZ, 0x1, P0 ;  /* 0x00000001ff027807 */ /* 0x000fe40000000000 */
[----:B---3--:R-:W-:Y:S02]  /*8c10*/  SEL R0, RZ, 0x1, P1 ;  /* 0x00000001ff007807 */ /* 0x008fe40000800000 */
[----:B------:R-:W-:Y:S01]  /*8c20*/  LOP3.LUT R53, R53, R2, RZ, 0x3c, !PT ;  /* 0x0000000235357212 */ /* 0x000fe200078e3cff */
[----:B------:R-:W-:Y:S01]  /*8c30*/  UIADD3 UR31, UPT, UPT, UR37, UR5, URZ ;  /* 0x00000005251f7290 */ /* 0x000fe2000fffe0ff */
[----:B------:R-:W-:Y:S01]  /*8c40*/  LOP3.LUT R54, R54, R0, RZ, 0x3c, !PT ;  /* 0x0000000036367212 */ /* 0x000fe200078e3cff */
[----:B------:R-:W-:Y:S01]  /*8c50*/  UIADD3 UR30, UPT, UPT, UR38, UR4, URZ ;  /* 0x00000004261e7290 */ /* 0x000fe2000fffe0ff */
[----:B------:R-:W-:Y:S02]  /*8c60*/  SEL R52, R52, RZ, P0 ;  /* 0x000000ff34347207 */ /* 0x000fe40000000000 */
[----:B------:R-:W-:Y:S01]  /*8c70*/  SEL R22, R22, RZ, P1 ;  /* 0x000000ff16167207 */ /* 0x000fe20000800000 */
[----:B------:R-:W-:Y:S08]  /*8c80*/  BRA.U UP0, `(.L_x_147) ;  /* 0xffffffcd00b07547 */ /* 0x000ff0000b83ffff */
[----:B------:R-:W-:-:S13]  /*8c90*/  R2UR UR4, R49 ;  /* 0x00000000310472ca */ /* 0x000fda00000e0000 */
[----:B------:R-:W-:-:S09]  /*8ca0*/  UISETP.NE.AND UP0, UPT, UR4, URZ, UPT ;  /* 0x000000ff0400728c */ /* 0x000fd2000bf05270 */
[----:B------:R-:W-:Y:S05]  /*8cb0*/  BRA.U !UP0, `(.L_x_148) ;  /* 0x0000000108487547 */ /* 0x000fea000b800000 */
[----:B------:R-:W3:Y:S02]  /*8cc0*/  LDCU.64 UR4, c[0x0][0x890] ;  /* 0x00011200ff0477ac */ /* 0x000ee40008000a00 */
[----:B---3--:R-:W-:-:S04]  /*8cd0*/  UISETP.NE.U32.AND UP0, UPT, UR4, URZ, UPT ;  /* 0x000000ff0400728c */ /* 0x008fc8000bf05070 */
[----:B------:R-:W-:-:S09]  /*8ce0*/  UISETP.NE.AND.EX UP0, UPT, UR5, URZ, UPT, UP0 ;  /* 0x000000ff0500728c */ /* 0x000fd2000bf05300 */
[----:B------:R-:W-:Y:S05]  /*8cf0*/  BRA.U UP0, `(.L_x_149) ;  /* 0x00000001000c7547 */ /* 0x000fea000b800000 */
[----:B------:R-:W-:-:S13]  /*8d00*/  FSETP.NEU.AND P0, PT, R27, RZ, PT ;  /* 0x000000ff1b00720b */ /* 0x000fda0003f0d000 */
[----:B------:R-:W-:Y:S05]  /*8d10*/  @!P0 EXIT ;  /* 0x000000000000894d */ /* 0x000fea0003800000 */
[----:B------:R-:W-:Y:S05]  /*8d20*/  BRA `(.L_x_148) ;  /* 0x00000000002c7947 */ /* 0x000fea0003800000 */
.L_x_149:
[----:B------:R-:W-:Y:S01]  /*8d30*/  ISETP.NE.AND P0, PT, R51, RZ, PT ;  /* 0x000000ff3300720c */ /* 0x000fe20003f05270 */
[----:B------:R-:W-:-:S12]  /*8d40*/  BSSY.RECONVERGENT B0, `(.L_x_148) ;  /* 0x0000009000007945 */ /* 0x000fd80003800200 */
[----:B------:R-:W-:Y:S05]  /*8d50*/  @P0 BRA `(.L_x_150) ;  /* 0x0000000000140947 */ /* 0x000fea0003800000 */
[----:B------:R-:W3:Y:S02]  /*8d60*/  LDCU.64 UR4, c[0x0][0x888] ;  /* 0x00011100ff0477ac */ /* 0x000ee40008000a00 */
[----:B---3--:R-:W-:-:S04]  /*8d70*/  ISETP.NE.U32.AND P0, PT, RZ, UR4, PT ;  /* 0x00000004ff007c0c */ /* 0x008fc8000bf05070 */
[----:B------:R-:W-:-:S13]  /*8d80*/  ISETP.NE.AND.EX P0, PT, RZ, UR5, PT, P0 ;  /* 0x00000005ff007c0c */ /* 0x000fda000bf05300 */
[----:B------:R-:W-:Y:S05]  /*8d90*/  @!P0 EXIT ;  /* 0x000000000000894d */ /* 0x000fea0003800000 */
[----:B------:R-:W-:Y:S05]  /*8da0*/  BRA `(.L_x_151) ;  /* 0x0000000000087947 */ /* 0x000fea0003800000 */
.L_x_150:
[----:B------:R-:W-:-:S13]  /*8db0*/  FSETP.NEU.AND P0, PT, R27, RZ, PT ;  /* 0x000000ff1b00720b */ /* 0x000fda0003f0d000 */
[----:B------:R-:W-:Y:S05]  /*8dc0*/  @!P0 EXIT ;  /* 0x000000000000894d */ /* 0x000fea0003800000 */
.L_x_151:
[----:B------:R-:W-:Y:S05]  /*8dd0*/  BSYNC.RECONVERGENT B0 ;  /* 0x0000000000007941 */ /* 0x000fea0003800200 */
.L_x_148:
[----:B------:R-:W3:Y:S01]  /*8de0*/  S2UR UR5, SR_CgaCtaId ;  /* 0x00000000000579c3 */ /* 0x000ee20000008800 */
[----:B------:R-:W-:Y:S01]  /*8df0*/  ULEA UR4, UR46, UR44, 0x3 ;  /* 0x0000002c2e047291 */ /* 0x000fe2000f8e18ff */
[----:B------:R-:W-:-:S04]  /*8e00*/  DEPBAR.LE SB0, 0x0 ;  /* 0x000080000000791a */ /* 0x000fc80000000000 */
[----:B------:R-:W-:-:S04]  /*8e10*/  UIADD3 UR4, UPT, UPT, UR4, 0x130, URZ ;  /* 0x0000013004047890 */ /* 0x000fc8000fffe0ff */
[----:B---3--:R-:W-:-:S09]  /*8e20*/  UPRMT UR4, UR5, 0x654, UR4 ;  /* 0x0000065405047896 */ /* 0x008fd20008000004 */
[----:B------:R-:W-:Y:S01]  /*8e30*/  SYNCS.ARRIVE.TRANS64.RED.A1T0 RZ, [UR4], RZ ;  /* 0x000000ffffff79a7 */ /* 0x000fe20008100404 */
[----:B------:R-:W-:Y:S05]  /*8e40*/  EXIT ;  /* 0x000000000000794d */ /* 0x000fea0003800000 */
.L_x_25:
[----:B-1----:R1:W3:Y:S02]  /*8e50*/  SYNCS.PHASECHK.TRANS64.TRYWAIT P0, [R0+URZ+0x1d0], R2 ;  /* 0x0001d002000075a7 */ /* 0x0022e400080011ff */
[----:B---3--:R-:W-:Y:S05]  /*8e60*/  @!P0 NANOSLEEP.SYNCS 0x989680 ;  /* 0x009896800000895d */ /* 0x008fea0003900000 */
[----:B------:R-:W3:Y:S02]  /*8e70*/  @!P0 SYNCS.PHASECHK.TRANS64 P0, [R0+URZ+0x1d0], R2 ;  /* 0x0001d002000085a7 */ /* 0x000ee400080010ff */
[----:B---3--:R-:W-:Y:S05]  /*8e80*/  @!P0 BRA `(.L_x_25) ;  /* 0xfffffffc00f08947 */ /* 0x008fea000383ffff */
[----:B------:R-:W-:Y:S05]  /*8e90*/  BRA `(.L_x_152) ;  /* 0xffffff8800fc7947 */ /* 0x000fea000383ffff */
.L_x_28:
[----:B-1----:R-:W-:-:S07]  /*8ea0*/  MOV R0, UR33 ;  /* 0x0000002100007c02 */ /* 0x002fce0008000f00 */
.L_x_153:
[----:B-1----:R1:W3:Y:S02]  /*8eb0*/  SYNCS.PHASECHK.TRANS64.TRYWAIT P0, [R0+URZ+0x88], R3 ;  /* 0x00008803000075a7 */ /* 0x0022e400080011ff */
[----:B---3--:R-:W-:Y:S05]  /*8ec0*/  @!P0 NANOSLEEP.SYNCS 0x989680 ;  /* 0x009896800000895d */ /* 0x008fea0003900000 */
[----:B------:R-:W3:Y:S02]  /*8ed0*/  @!P0 SYNCS.PHASECHK.TRANS64 P0, [R0+URZ+0x88], R3 ;  /* 0x00008803000085a7 */ /* 0x000ee400080010ff */
[----:B---3--:R-:W-:Y:S05]  /*8ee0*/  @!P0 BRA `(.L_x_153) ;  /* 0xfffffffc00f08947 */ /* 0x008fea000383ffff */
[----:B------:R-:W-:Y:S05]  /*8ef0*/  BRA `(.L_x_27) ;  /* 0xffffff8c003c7947 */ /* 0x000fea000383ffff */
.L_x_35:
[----:B-1----:R-:W-:-:S07]  /*8f00*/  MOV R0, UR9 ;  /* 0x0000000900007c02 */ /* 0x002fce0008000f00 */
.L_x_154:
[----:B-1----:R1:W3:Y:S02]  /*8f10*/  SYNCS.PHASECHK.TRANS64.TRYWAIT P0, [R0+URZ+0x88], R3 ;  /* 0x00008803000075a7 */ /* 0x0022e400080011ff */
[----:B---3--:R-:W-:Y:S05]  /*8f20*/  @!P0 NANOSLEEP.SYNCS 0x989680 ;  /* 0x009896800000895d */ /* 0x008fea0003900000 */
[----:B------:R-:W3:Y:S02]  /*8f30*/  @!P0 SYNCS.PHASECHK.TRANS64 P0, [R0+URZ+0x88], R3 ;  /* 0x00008803000085a7 */ /* 0x000ee400080010ff */
[----:B---3--:R-:W-:Y:S05]  /*8f40*/  @!P0 BRA `(.L_x_154) ;  /* 0xfffffffc00f08947 */ /* 0x008fea000383ffff */
[----:B------:R-:W-:Y:S05]  /*8f50*/  BRA `(.L_x_34) ;  /* 0xffffff8c00f47947 */ /* 0x000fea000383ffff */
.L_x_40:
[----:B-1----:R1:W3:Y:S02]  /*8f60*/  SYNCS.PHASECHK.TRANS64.TRYWAIT P0, [R3+URZ+0x160], R0 ;  /* 0x00016000030075a7 */ /* 0x0022e400080011ff */
[----:B---3--:R-:W-:Y:S05]  /*8f70*/  @!P0 NANOSLEEP.SYNCS 0x989680 ;  /* 0x009896800000895d */ /* 0x008fea0003900000 */
[----:B------:R-:W3:Y:S02]  /*8f80*/  @!P0 SYNCS.PHASECHK.TRANS64 P0, [R3+URZ+0x160], R0 ;  /* 0x00016000030085a7 */ /* 0x000ee400080010ff */
[----:B---3--:R-:W-:Y:S05]  /*8f90*/  @!P0 BRA `(.L_x_40) ;  /* 0xfffffffc00f08947 */ /* 0x008fea000383ffff */
[----:B------:R-:W-:Y:S05]  /*8fa0*/  BRA `(.L_x_155) ;  /* 0xffffff9000947947 */ /* 0x000fea000383ffff */
.L_x_44:
[----:B------:R-:W-:-:S07]  /*8fb0*/  MOV R0, UR4 ;  /* 0x0000000400007c02 */ /* 0x000fce0008000f00 */
.L_x_156:
[----:B-1----:R1:W3:Y:S02]  /*8fc0*/  SYNCS.PHASECHK.TRANS64.TRYWAIT P0, [R0+URZ], R2 ;  /* 0x00000002000075a7 */ /* 0x0022e400080011ff */
[----:B---3--:R-:W-:Y:S05]  /*8fd0*/  @!P0 NANOSLEEP.SYNCS 0x989680 ;  /* 0x009896800000895d */ /* 0x008fea0003900000 */
[----:B------:R-:W3:Y:S02]  /*8fe0*/  @!P0 SYNCS.PHASECHK.TRANS64 P0, [R0+URZ], R2 ;  /* 0x00000002000085a7 */ /* 0x000ee400080010ff */
[----:B---3--:R-:W-:Y:S05]  /*8ff0*/  @!P0 BRA `(.L_x_156) ;  /* 0xfffffffc00f08947 */ /* 0x008fea000383ffff */
[----:B------:R-:W-:Y:S05]  /*9000*/  BRA `(.L_x_157) ;  /* 0xffffff9800407947 */ /* 0x000fea000383ffff */
.L_x_45:
[----:B------:R-:W-:-:S07]  /*9010*/  MOV R0, UR5 ;  /* 0x0000000500007c02 */ /* 0x000fce0008000f00 */
.L_x_158:
[----:B-1----:R1:W3:Y:S02]  /*9020*/  SYNCS.PHASECHK.TRANS64.TRYWAIT P0, [R0+URZ], R3 ;  /* 0x00000003000075a7 */ /* 0x0022e400080011ff */
[----:B---3--:R-:W-:Y:S05]  /*9030*/  @!P0 NANOSLEEP.SYNCS 0x989680 ;  /* 0x009896800000895d */ /* 0x008fea0003900000 */
[----:B------:R-:W3:Y:S02]  /*9040*/  @!P0 SYNCS.PHASECHK.TRANS64 P0, [R0+URZ], R3 ;  /* 0x00000003000085a7 */ /* 0x000ee400080010ff */
[----:B---3--:R-:W-:Y:S05]  /*9050*/  @!P0 BRA `(.L_x_158) ;  /* 0xfffffffc00f08947 */ /* 0x008fea000383ffff */
[----:B------:R-:W-:Y:S05]  /*9060*/  BRA `(.L_x_159) ;  /* 0xffffff98004c7947 */ /* 0x000fea000383ffff */
.L_x_46:
[----:B------:R-:W-:-:S07]  /*9070*/  MOV R0, UR5 ;  /* 0x0000000500007c02 */ /* 0x000fce0008000f00 */
.L_x_160:
[----:B-1----:R1:W3:Y:S02]  /*9080*/  SYNCS.PHASECHK.TRANS64.TRYWAIT P0, [R0+URZ], R3 ;  /* 0x00000003000075a7 */ /* 0x0022e400080011ff */
[----:B---3--:R-:W-:Y:S05]  /*9090*/  @!P0 NANOSLEEP.SYNCS 0x989680 ;  /* 0x009896800000895d */ /* 0x008fea0003900000 */
[----:B------:R-:W3:Y:S02]  /*90a0*/  @!P0 SYNCS.PHASECHK.TRANS64 P0, [R0+URZ], R3 ;  /* 0x00000003000085a7 */ /* 0x000ee400080010ff */
[----:B---3--:R-:W-:Y:S05]  /*90b0*/  @!P0 BRA `(.L_x_160) ;  /* 0xfffffffc00f08947 */ /* 0x008fea000383ffff */
[----:B------:R-:W-:Y:S05]  /*90c0*/  BRA `(.L_x_161) ;  /* 0xffffff9800587947 */ /* 0x000fea000383ffff */
.L_x_47:
[----:B------:R-:W-:-:S07]  /*90d0*/  MOV R0, UR5 ;  /* 0x0000000500007c02 */ /* 0x000fce0008000f00 */
.L_x_162:
[----:B-1----:R1:W3:Y:S02]  /*90e0*/  SYNCS.PHASECHK.TRANS64.TRYWAIT P0, [R0+URZ], R3 ;  /* 0x00000003000075a7 */ /* 0x0022e400080011ff */
[----:B---3--:R-:W-:Y:S05]  /*90f0*/  @!P0 NANOSLEEP.SYNCS 0x989680 ;  /* 0x009896800000895d */ /* 0x008fea0003900000 */
[----:B------:R-:W3:Y:S02]  /*9100*/  @!P0 SYNCS.PHASECHK.TRANS64 P0, [R0+URZ], R3 ;  /* 0x00000003000085a7 */ /* 0x000ee400080010ff */
[----:B---3--:R-:W-:Y:S05]  /*9110*/  @!P0 BRA `(.L_x_162) ;  /* 0xfffffffc00f08947 */ /* 0x008fea000383ffff */
[----:B------:R-:W-:Y:S05]  /*9120*/  BRA `(.L_x_163) ;  /* 0xffffff9800647947 */ /* 0x000fea000383ffff */
.L_x_48:
[----:B------:R-:W-:-:S07]  /*9130*/  MOV R0, UR5 ;  /* 0x0000000500007c02 */ /* 0x000fce0008000f00 */
.L_x_164:
[----:B-1----:R1:W3:Y:S02]  /*9140*/  SYNCS.PHASECHK.TRANS64.TRYWAIT P0, [R0+URZ], R3 ;  /* 0x00000003000075a7 */ /* 0x0022e400080011ff */
[----:B---3--:R-:W-:Y:S05]  /*9150*/  @!P0 NANOSLEEP.SYNCS 0x989680 ;  /* 0x009896800000895d */ /* 0x008fea0003900000 */
[----:B------:R-:W3:Y:S02]  /*9160*/  @!P0 SYNCS.PHASECHK.TRANS64 P0, [R0+URZ], R3 ;  /* 0x00000003000085a7 */ /* 0x000ee400080010ff */
[----:B---3--:R-:W-:Y:S05]  /*9170*/  @!P0 BRA `(.L_x_164) ;  /* 0xfffffffc00f08947 */ /* 0x008fea000383ffff */
[----:B------:R-:W-:Y:S05]  /*9180*/  BRA `(.L_x_165) ;  /* 0xffffff9800707947 */ /* 0x000fea000383ffff */
.L_x_49:
[----:B------:R-:W-:-:S07]  /*9190*/  MOV R0, UR5 ;  /* 0x0000000500007c02 */ /* 0x000fce0008000f00 */
.L_x_166:
[----:B-1----:R1:W3:Y:S02]  /*91a0*/  SYNCS.PHASECHK.TRANS64.TRYWAIT P0, [R0+URZ], R3 ;  /* 0x00000003000075a7 */ /* 0x0022e400080011ff */
[----:B---3--:R-:W-:Y:S05]  /*91b0*/  @!P0 NANOSLEEP.SYNCS 0x989680 ;  /* 0x009896800000895d */ /* 0x008fea0003900000 */
[----:B------:R-:W3:Y:S02]  /*91c0*/  @!P0 SYNCS.PHASECHK.TRANS64 P0, [R0+URZ], R3 ;  /* 0x00000003000085a7 */ /* 0x000ee400080010ff */
[----:B---3--:R-:W-:Y:S05]  /*91d0*/  @!P0 BRA `(.L_x_166) ;  /* 0xfffffffc00f08947 */ /* 0x008fea000383ffff */
[----:B------:R-:W-:Y:S05]  /*91e0*/  BRA `(.L_x_167) ;  /* 0xffffff98007c7947 */ /* 0x000fea000383ffff */
.L_x_50:
[----:B------:R-:W-:-:S07]  /*91f0*/  MOV R0, UR5 ;  /* 0x0000000500007c02 */ /* 0x000fce0008000f00 */
.L_x_168:
[----:B-1----:R1:W3:Y:S02]  /*9200*/  SYNCS.PHASECHK.TRANS64.TRYWAIT P0, [R0+URZ], R3 ;  /* 0x00000003000075a7 */ /* 0x0022e400080011ff */
[----:B---3--:R-:W-:Y:S05]  /*9210*/  @!P0 NANOSLEEP.SYNCS 0x989680 ;  /* 0x009896800000895d */ /* 0x008fea0003900000 */
[----:B------:R-:W3:Y:S02]  /*9220*/  @!P0 SYNCS.PHASECHK.TRANS64 P0, [R0+URZ], R3 ;  /* 0x00000003000085a7 */ /* 0x000ee400080010ff */
[----:B---3--:R-:W-:Y:S05]  /*9230*/  @!P0 BRA `(.L_x_168) ;  /* 0xfffffffc00f08947 */ /* 0x008fea000383ffff */
[----:B------:R-:W-:Y:S05]  /*9240*/  BRA `(.L_x_169) ;  /* 0xffffff9800887947 */ /* 0x000fea000383ffff */
.L_x_51:
[----:B------:R-:W-:-:S07]  /*9250*/  MOV R0, UR5 ;  /* 0x0000000500007c02 */ /* 0x000fce0008000f00 */
.L_x_170:
[----:B-1----:R1:W3:Y:S02]  /*9260*/  SYNCS.PHASECHK.TRANS64.TRYWAIT P0, [R0+URZ], R3 ;  /* 0x00000003000075a7 */ /* 0x0022e400080011ff */
[----:B---3--:R-:W-:Y:S05]  /*9270*/  @!P0 NANOSLEEP.SYNCS 0x989680 ;  /* 0x009896800000895d */ /* 0x008fea0003900000 */
[----:B------:R-:W3:Y:S02]  /*9280*/  @!P0 SYNCS.PHASECHK.TRANS64 P0, [R0+URZ], R3 ;  /* 0x00000003000085a7 */ /* 0x000ee400080010ff */
[----:B---3--:R-:W-:Y:S05]  /*9290*/  @!P0 BRA `(.L_x_170) ;  /* 0xfffffffc00f08947 */ /* 0x008fea000383ffff */
[----:B------:R-:W-:Y:S05]  /*92a0*/  BRA `(.L_x_171) ;  /* 0xffffff9800947947 */ /* 0x000fea000383ffff */
.L_x_52:
[----:B------:R-:W-:-:S07]  /*92b0*/  MOV R0, UR5 ;  /* 0x0000000500007c02 */ /* 0x000fce0008000f00 */
.L_x_172:
[----:B-1----:R1:W3:Y:S02]  /*92c0*/  SYNCS.PHASECHK.TRANS64.TRYWAIT P0, [R0+URZ], R3 ;  /* 0x00000003000075a7 */ /* 0x0022e400080011ff */
[----:B---3--:R-:W-:Y:S05]  /*92d0*/  @!P0 NANOSLEEP.SYNCS 0x989680 ;  /* 0x009896800000895d */ /* 0x008fea0003900000 */
[----:B------:R-:W3:Y:S02]  /*92e0*/  @!P0 SYNCS.PHASECHK.TRANS64 P0, [R0+URZ], R3 ;  /* 0x00000003000085a7 */ /* 0x000ee400080010ff */
[----:B---3--:R-:W-:Y:S05]  /*92f0*/  @!P0 BRA `(.L_x_172) ;  /* 0xfffffffc00f08947 */ /* 0x008fea000383ffff */
[----:B------:R-:W-:Y:S05]  /*9300*/  BRA `(.L_x_173) ;  /* 0xffffff9800a07947 */ /* 0x000fea000383ffff */
.L_x_53:
[----:B------:R-:W-:-:S07]  /*9310*/  MOV R0, UR5 ;  /* 0x0000000500007c02 */ /* 0x000fce0008000f00 */
.L_x_174:
[----:B-1----:R1:W3:Y:S02]  /*9320*/  SYNCS.PHASECHK.TRANS64.TRYWAIT P0, [R0+URZ], R3 ;  /* 0x00000003000075a7 */ /* 0x0022e400080011ff */
[----:B---3--:R-:W-:Y:S05]  /*9330*/  @!P0 NANOSLEEP.SYNCS 0x989680 ;  /* 0x009896800000895d */ /* 0x008fea0003900000 */
[----:B------:R-:W3:Y:S02]  /*9340*/  @!P0 SYNCS.PHASECHK.TRANS64 P0, [R0+URZ], R3 ;  /* 0x00000003000085a7 */ /* 0x000ee400080010ff */
[----:B---3--:R-:W-:Y:S05]  /*9350*/  @!P0 BRA `(.L_x_174) ;  /* 0xfffffffc00f08947 */ /* 0x008fea000383ffff */
[----:B------:R-:W-:Y:S05]  /*9360*/  BRA `(.L_x_175) ;  /* 0xffffff9800ac7947 */ /* 0x000fea000383ffff */
.L_x_54:
[----:B------:R-:W-:-:S07]  /*9370*/  MOV R0, UR5 ;  /* 0x0000000500007c02 */ /* 0x000fce0008000f00 */
.L_x_176:
[----:B-1----:R1:W3:Y:S02]  /*9380*/  SYNCS.PHASECHK.TRANS64.TRYWAIT P0, [R0+URZ], R3 ;  /* 0x00000003000075a7 */ /* 0x0022e400080011ff */
[----:B---3--:R-:W-:Y:S05]  /*9390*/  @!P0 NANOSLEEP.SYNCS 0x989680 ;  /* 0x009896800000895d */ /* 0x008fea0003900000 */
[----:B------:R-:W3:Y:S02]  /*93a0*/  @!P0 SYNCS.PHASECHK.TRANS64 P0, [R0+URZ], R3 ;  /* 0x00000003000085a7 */ /* 0x000ee400080010ff */
[----:B---3--:R-:W-:Y:S05]  /*93b0*/  @!P0 BRA `(.L_x_176) ;  /* 0xfffffffc00f08947 */ /* 0x008fea000383ffff */
[----:B------:R-:W-:Y:S05]  /*93c0*/  BRA `(.L_x_177) ;  /* 0xffffff9800b87947 */ /* 0x000fea000383ffff */
.L_x_55:
[----:B------:R-:W-:-:S07]  /*93d0*/  MOV R0, UR5 ;  /* 0x0000000500007c02 */ /* 0x000fce0008000f00 */
.L_x_178:
[----:B-1----:R1:W3:Y:S02]  /*93e0*/  SYNCS.PHASECHK.TRANS64.TRYWAIT P0, [R0+URZ], R3 ;  /* 0x00000003000075a7 */ /* 0x0022e400080011ff */
[----:B---3--:R-:W-:Y:S05]  /*93f0*/  @!P0 NANOSLEEP.SYNCS 0x989680 ;  /* 0x009896800000895d */ /* 0x008fea0003900000 */
[----:B------:R-:W3:Y:S02]  /*9400*/  @!P0 SYNCS.PHASECHK.TRANS64 P0, [R0+URZ], R3 ;  /* 0x00000003000085a7 */ /* 0x000ee400080010ff */
[----:B---3--:R-:W-:Y:S05]  /*9410*/  @!P0 BRA `(.L_x_178) ;  /* 0xfffffffc00f08947 */ /* 0x008fea000383ffff */
[----:B------:R-:W-:Y:S05]  /*9420*/  BRA `(.L_x_179) ;  /* 0xffffff9800c47947 */ /* 0x000fea000383ffff */
.L_x_56:
[----:B------:R-:W-:-:S07]  /*9430*/  MOV R0, UR5 ;  /* 0x0000000500007c02 */ /* 0x000fce0008000f00 */
.L_x_180:
[----:B-1----:R1:W3:Y:S02]  /*9440*/  SYNCS.PHASECHK.TRANS64.TRYWAIT P0, [R0+URZ], R3 ;  /* 0x00000003000075a7 */ /* 0x0022e400080011ff */
[----:B---3--:R-:W-:Y:S05]  /*9450*/  @!P0 NANOSLEEP.SYNCS 0x989680 ;  /* 0x009896800000895d */ /* 0x008fea0003900000 */
[----:B------:R-:W3:Y:S02]  /*9460*/  @!P0 SYNCS.PHASECHK.TRANS64 P0, [R0+URZ], R3 ;  /* 0x00000003000085a7 */ /* 0x000ee400080010ff */
[----:B---3--:R-:W-:Y:S05]  /*9470*/  @!P0 BRA `(.L_x_180) ;  /* 0xfffffffc00f08947 */ /* 0x008fea000383ffff */
[----:B------:R-:W-:Y:S05]  /*9480*/  BRA `(.L_x_181) ;  /* 0xffffff9800d07947 */ /* 0x000fea000383ffff */
.L_x_57:
[----:B------:R-:W-:-:S07]  /*9490*/  MOV R0, UR5 ;  /* 0x0000000500007c02 */ /* 0x000fce0008000f00 */
.L_x_182:
[----:B-1----:R1:W3:Y:S02]  /*94a0*/  SYNCS.PHASECHK.TRANS64.TRYWAIT P0, [R0+URZ], R3 ;  /* 0x00000003000075a7 */ /* 0x0022e400080011ff */
[----:B---3--:R-:W-:Y:S05]  /*94b0*/  @!P0 NANOSLEEP.SYNCS 0x989680 ;  /* 0x009896800000895d */ /* 0x008fea0003900000 */
[----:B------:R-:W3:Y:S02]  /*94c0*/  @!P0 SYNCS.PHASECHK.TRANS64 P0, [R0+URZ], R3 ;  /* 0x00000003000085a7 */ /* 0x000ee400080010ff */
[----:B---3--:R-:W-:Y:S05]  /*94d0*/  @!P0 BRA `(.L_x_182) ;  /* 0xfffffffc00f08947 */ /* 0x008fea000383ffff */
[----:B------:R-:W-:Y:S05]  /*94e0*/  BRA `(.L_x_183) ;  /* 0xffffff9800dc7947 */ /* 0x000fea000383ffff */
.L_x_58:
[----:B------:R-:W-:-:S07]  /*94f0*/  MOV R0, UR5 ;  /* 0x0000000500007c02 */ /* 0x000fce0008000f00 */
.L_x_184:
[----:B-1----:R1:W3:Y:S02]  /*9500*/  SYNCS.PHASECHK.TRANS64.TRYWAIT P0, [R0+URZ], R3 ;  /* 0x00000003000075a7 */ /* 0x0022e400080011ff */
[----:B---3--:R-:W-:Y:S05]  /*9510*/  @!P0 NANOSLEEP.SYNCS 0x989680 ;  /* 0x009896800000895d */ /* 0x008fea0003900000 */
[----:B------:R-:W3:Y:S02]  /*9520*/  @!P0 SYNCS.PHASECHK.TRANS64 P0, [R0+URZ], R3 ;  /* 0x00000003000085a7 */ /* 0x000ee400080010ff */
[----:B---3--:R-:W-:Y:S05]  /*9530*/  @!P0 BRA `(.L_x_184) ;  /* 0xfffffffc00f08947 */ /* 0x008fea000383ffff */
[----:B------:R-:W-:Y:S05]  /*9540*/  BRA `(.L_x_185) ;  /* 0xffffff9800e87947 */ /* 0x000fea000383ffff */
.L_x_59:
[----:B------:R-:W-:-:S07]  /*9550*/  MOV R0, UR5 ;  /* 0x0000000500007c02 */ /* 0x000fce0008000f00 */
.L_x_186:
[----:B-1----:R1:W3:Y:S02]  /*9560*/  SYNCS.PHASECHK.TRANS64.TRYWAIT P0, [R0+URZ], R3 ;  /* 0x00000003000075a7 */ /* 0x0022e400080011ff */
[----:B---3--:R-:W-:Y:S05]  /*9570*/  @!P0 NANOSLEEP.SYNCS 0x989680 ;  /* 0x009896800000895d */ /* 0x008fea0003900000 */
[----:B------:R-:W3:Y:S02]  /*9580*/  @!P0 SYNCS.PHASECHK.TRANS64 P0, [R0+URZ], R3 ;  /* 0x00000003000085a7 */ /* 0x000ee400080010ff */
[----:B---3--:R-:W-:Y:S05]  /*9590*/  @!P0 BRA `(.L_x_186) ;  /* 0xfffffffc00f08947 */ /* 0x008fea000383ffff */
[----:B------:R-:W-:Y:S05]  /*95a0*/  BRA `(.L_x_187) ;  /* 0xffffff9800f47947 */ /* 0x000fea000383ffff */
.L_x_62:
[----:B--2---:R2:W3:Y:S02]  /*95b0*/  SYNCS.PHASECHK.TRANS64.TRYWAIT P0, [R2+URZ+0x1c0], R4 ;  /* 0x0001c004020075a7 */ /* 0x0044e400080011ff */
[----:B---3--:R-:W-:Y:S05]  /*95c0*/  @!P0 NANOSLEEP.SYNCS 0x989680 ;  /* 0x009896800000895d */ /* 0x008fea0003900000 */
[----:B------:R-:W3:Y:S02]  /*95d0*/  @!P0 SYNCS.PHASECHK.TRANS64 P0, [R2+URZ+0x1c0], R4 ;  /* 0x0001c004020085a7 */ /* 0x000ee400080010ff */
[----:B---3--:R-:W-:Y:S05]  /*95e0*/  @!P0 BRA `(.L_x_62) ;  /* 0xfffffffc00f08947 */ /* 0x008fea000383ffff */
[----:B------:R-:W-:Y:S05]  /*95f0*/  BRA `(.L_x_188) ;  /* 0xffffff9c00587947 */ /* 0x000fea000383ffff */
.L_x_63:
[----:B------:R-:W-:-:S07]  /*9600*/  MOV R2, UR4 ;  /* 0x0000000400027c02 */ /* 0x000fce0008000f00 */
.L_x_189:
[----:B--2---:R2:W3:Y:S02]  /*9610*/  SYNCS.PHASECHK.TRANS64.TRYWAIT P0, [R2+URZ+0x170], R5 ;  /* 0x00017005020075a7 */ /* 0x0044e400080011ff */
[----:B---3--:R-:W-:Y:S05]  /*9620*/  @!P0 NANOSLEEP.SYNCS 0x989680 ;  /* 0x009896800000895d */ /* 0x008fea0003900000 */
[----:B------:R-:W3:Y:S02]  /*9630*/  @!P0 SYNCS.PHASECHK.TRANS64 P0, [R2+URZ+0x170], R5 ;  /* 0x00017005020085a7 */ /* 0x000ee400080010ff */
[----:B---3--:R-:W-:Y:S05]  /*9640*/  @!P0 BRA `(.L_x_189) ;  /* 0xfffffffc00f08947 */ /* 0x008fea000383ffff */
[----:B------:R-:W-:Y:S05]  /*9650*/  BRA `(.L_x_190) ;  /* 0xffffff9c00687947 */ /* 0x000fea000383ffff */
.L_x_64:
[----:B--2---:R2:W3:Y:S02]  /*9660*/  SYNCS.PHASECHK.TRANS64.TRYWAIT P1, [R2+URZ+0x160], R4 ;  /* 0x00016004020075a7 */ /* 0x0044e400080211ff */
[----:B---3--:R-:W-:Y:S05]  /*9670*/  @!P1 NANOSLEEP.SYNCS 0x989680 ;  /* 0x009896800000995d */ /* 0x008fea0003900000 */
[----:B------:R-:W3:Y:S02]  /*9680*/  @!P1 SYNCS.PHASECHK.TRANS64 P1, [R2+URZ+0x160], R4 ;  /* 0x00016004020095a7 */ /* 0x000ee400080210ff */
[----:B---3--:R-:W-:Y:S05]  /*9690*/  @!P1 BRA `(.L_x_64) ;  /* 0xfffffffc00f09947 */ /* 0x008fea000383ffff */
[----:B------:R-:W-:Y:S05]  /*96a0*/  BRA `(.L_x_191) ;  /* 0xffffff9c00987947 */ /* 0x000fea000383ffff */
.L_x_67:
[----:B------:R-:W-:-:S07]  /*96b0*/  MOV R0, UR4 ;  /* 0x0000000400007c02 */ /* 0x000fce0008000f00 */
.L_x_192:
[----:B--2---:R2:W3:Y:S02]  /*96c0*/  SYNCS.PHASECHK.TRANS64.TRYWAIT P0, [R0+URZ+0x170], R2 ;  /* 0x00017002000075a7 */ /* 0x0044e400080011ff */
[----:B---3--:R-:W-:Y:S05]  /*96d0*/  @!P0 NANOSLEEP.SYNCS 0x989680 ;  /* 0x009896800000895d */ /* 0x008fea0003900000 */
[----:B------:R-:W3:Y:S02]  /*96e0*/  @!P0 SYNCS.PHASECHK.TRANS64 P0, [R0+URZ+0x170], R2 ;  /* 0x00017002000085a7 */ /* 0x000ee400080010ff */
[----:B---3--:R-:W-:Y:S05]  /*96f0*/  @!P0 BRA `(.L_x_192) ;  /* 0xfffffffc00f08947 */ /* 0x008fea000383ffff */
[----:B------:R-:W-:Y:S05]  /*9700*/  BRA `(.L_x_66) ;  /* 0xffffff9c00ec7947 */ /* 0x000fea000383ffff */
.L_x_74:
[----:B-1----:R1:W2:Y:S02]  /*9710*/  SYNCS.PHASECHK.TRANS64.TRYWAIT P1, [R0+URZ+0x160], R2 ;  /* 0x00016002000075a7 */ /* 0x0022a400080211ff */
[----:B--2---:R-:W-:Y:S05]  /*9720*/  @!P1 NANOSLEEP.SYNCS 0x989680 ;  /* 0x009896800000995d */ /* 0x004fea0003900000 */
[----:B------:R-:W2:Y:S02]  /*9730*/  @!P1 SYNCS.PHASECHK.TRANS64 P1, [R0+URZ+0x160], R2 ;  /* 0x00016002000095a7 */ /* 0x000ea400080210ff */
[----:B--2---:R-:W-:Y:S05]  /*9740*/  @!P1 BRA `(.L_x_74) ;  /* 0xfffffffc00f09947 */ /* 0x004fea000383ffff */
[----:B------:R-:W-:Y:S05]  /*9750*/  BRA `(.L_x_193) ;  /* 0xffffffa400547947 */ /* 0x000fea000383ffff */
.L_x_75:
[----:B------:R-:W-:-:S07]  /*9760*/  MOV R2, UR23 ;  /* 0x0000001700027c02 */ /* 0x000fce0008000f00 */
.L_x_194:
[----:B-1----:R1:W2:Y:S02]  /*9770*/  SYNCS.PHASECHK.TRANS64.TRYWAIT P0, [R2+URZ+0x1a0], R0 ;  /* 0x0001a000020075a7 */ /* 0x0022a400080011ff */
[----:B--2---:R-:W-:Y:S05]  /*9780*/  @!P0 NANOSLEEP.SYNCS 0x989680 ;  /* 0x009896800000895d */ /* 0x004fea0003900000 */
[----:B------:R-:W2:Y:S02]  /*9790*/  @!P0 SYNCS.PHASECHK.TRANS64 P0, [R2+URZ+0x1a0], R0 ;  /* 0x0001a000020085a7 */ /* 0x000ea400080010ff */
[----:B--2---:R-:W-:Y:S05]  /*97a0*/  @!P0 BRA `(.L_x_194) ;  /* 0xfffffffc00f08947 */ /* 0x004fea000383ffff */
[----:B------:R-:W-:Y:S05]  /*97b0*/  BRA `(.L_x_195) ;  /* 0xffffffa400a47947 */ /* 0x000fea000383ffff */
.L_x_78:
[----:B------:R-:W-:Y:S07]  /*97c0*/  MOV R0, UR5 ;  /* 0x0000000500007c02 */ /* 0x000fee0008000f00 */
.L_x_196:
[----:B-1----:R1:W2:Y:S02]  /*97d0*/  SYNCS.PHASECHK.TRANS64.TRYWAIT P0, [R0+URZ], R2 ;  /* 0x00000002000075a7 */ /* 0x0022a400080011ff */
[----:B--2---:R-:W-:Y:S05]  /*97e0*/  @!P0 NANOSLEEP.SYNCS 0x989680 ;  /* 0x009896800000895d */ /* 0x004fea0003900000 */
[----:B------:R-:W2:Y:S02]  /*97f0*/  @!P0 SYNCS.PHASECHK.TRANS64 P0, [R0+URZ], R2 ;  /* 0x00000002000085a7 */ /* 0x000ea400080010ff */
[----:B--2---:R-:W-:Y:S05]  /*9800*/  @!P0 BRA `(.L_x_196) ;  /* 0xfffffffc00f08947 */ /* 0x004fea000383ffff */
[----:B------:R-:W-:Y:S05]  /*9810*/  BRA `(.L_x_77) ;  /* 0xffffffa400c07947 */ /* 0x000fea000383ffff */
.L_x_81:
[----:B------:R-:W-:-:S07]  /*9820*/  MOV R0, UR4 ;  /* 0x0000000400007c02 */ /* 0x000fce0008000f00 */
.L_x_197:
[----:B--2---:R2:W4:Y:S02]  /*9830*/  SYNCS.PHASECHK.TRANS64.TRYWAIT P0, [R0+URZ], R2 ;  /* 0x00000002000075a7 */ /* 0x00452400080011ff */
[----:B----4-:R-:W-:Y:S05]  /*9840*/  @!P0 NANOSLEEP.SYNCS 0x989680 ;  /* 0x009896800000895d */ /* 0x010fea0003900000 */
[----:B------:R-:W4:Y:S02]  /*9850*/  @!P0 SYNCS.PHASECHK.TRANS64 P0, [R0+URZ], R2 ;  /* 0x00000002000085a7 */ /* 0x000f2400080010ff */
[----:B----4-:R-:W-:Y:S05]  /*9860*/  @!P0 BRA `(.L_x_197) ;  /* 0xfffffffc00f08947 */ /* 0x010fea000383ffff */
[----:B------:R-:W-:Y:S05]  /*9870*/  BRA `(.L_x_198) ;  /* 0xffffffa800747947 */ /* 0x000fea000383ffff */
.L_x_82:
[----:B------:R-:W-:-:S07]  /*9880*/  MOV R0, UR5 ;  /* 0x0000000500007c02 */ /* 0x000fce0008000f00 */
.L_x_199:
[----:B-1----:R1:W2:Y:S02]  /*9890*/  SYNCS.PHASECHK.TRANS64.TRYWAIT P0, [R0+URZ], R3 ;  /* 0x00000003000075a7 */ /* 0x0022a400080011ff */
[----:B--2---:R-:W-:Y:S05]  /*98a0*/  @!P0 NANOSLEEP.SYNCS 0x989680 ;  /* 0x009896800000895d */ /* 0x004fea0003900000 */
[----:B------:R-:W2:Y:S02]  /*98b0*/  @!P0 SYNCS.PHASECHK.TRANS64 P0, [R0+URZ], R3 ;  /* 0x00000003000085a7 */ /* 0x000ea400080010ff */
[----:B--2---:R-:W-:Y:S05]  /*98c0*/  @!P0 BRA `(.L_x_199) ;  /* 0xfffffffc00f08947 */ /* 0x004fea000383ffff */
[----:B------:R-:W-:Y:S05]  /*98d0*/  BRA `(.L_x_200) ;  /* 0xffffffa800807947 */ /* 0x000fea000383ffff */
.L_x_83:
[----:B------:R-:W-:-:S07]  /*98e0*/  MOV R0, UR5 ;  /* 0x0000000500007c02 */ /* 0x000fce0008000f00 */
.L_x_201:
[----:B-1----:R1:W2:Y:S02]  /*98f0*/  SYNCS.PHASECHK.TRANS64.TRYWAIT P0, [R0+URZ], R3 ;  /* 0x00000003000075a7 */ /* 0x0022a400080011ff */
[----:B--2---:R-:W-:Y:S05]  /*9900*/  @!P0 NANOSLEEP.SYNCS 0x989680 ;  /* 0x009896800000895d */ /* 0x004fea0003900000 */
[----:B------:R-:W2:Y:S02]  /*9910*/  @!P0 SYNCS.PHASECHK.TRANS64 P0, [R0+URZ], R3 ;  /* 0x00000003000085a7 */ /* 0x000ea400080010ff */
[----:B--2---:R-:W-:Y:S05]  /*9920*/  @!P0 BRA `(.L_x_201) ;  /* 0xfffffffc00f08947 */ /* 0x004fea000383ffff */
[----:B------:R-:W-:Y:S05]  /*9930*/  BRA `(.L_x_202) ;  /* 0xffffffa8008c7947 */ /* 0x000fea000383ffff */
.L_x_84:
[----:B-1----:R-:W-:-:S07]  /*9940*/  MOV R0, UR4 ;  /* 0x0000000400007c02 */ /* 0x002fce0008000f00 */
.L_x_203:
[----:B-1----:R1:W2:Y:S02]  /*9950*/  SYNCS.PHASECHK.TRANS64.TRYWAIT P0, [R0+URZ], R2 ;  /* 0x00000002000075a7 */ /* 0x0022a400080011ff */
[----:B--2---:R-:W-:Y:S05]  /*9960*/  @!P0 NANOSLEEP.SYNCS 0x989680 ;  /* 0x009896800000895d */ /* 0x004fea0003900000 */
[----:B------:R-:W2:Y:S02]  /*9970*/  @!P0 SYNCS.PHASECHK.TRANS64 P0, [R0+URZ], R2 ;  /* 0x00000002000085a7 */ /* 0x000ea400080010ff */
[----:B--2---:R-:W-:Y:S05]  /*9980*/  @!P0 BRA `(.L_x_203) ;  /* 0xfffffffc00f08947 */ /* 0x004fea000383ffff */
[----:B------:R-:W-:Y:S05]  /*9990*/  BRA `(.L_x_204) ;  /* 0xffffffa800987947 */ /* 0x000fea000383ffff */
.L_x_89:
[----:B-1----:R1:W2:Y:S02]  /*99a0*/  SYNCS.PHASECHK.TRANS64.TRYWAIT P0, [R8+URZ+0x160], R0 ;  /* 0x00016000080075a7 */ /* 0x0022a400080011ff */
[----:B--2---:R-:W-:Y:S05]  /*99b0*/  @!P0 NANOSLEEP.SYNCS 0x989680 ;  /* 0x009896800000895d */ /* 0x004fea0003900000 */
[----:B------:R-:W2:Y:S02]  /*99c0*/  @!P0 SYNCS.PHASECHK.TRANS64 P0, [R8+URZ+0x160], R0 ;  /* 0x00016000080085a7 */ /* 0x000ea400080010ff */
[----:B--2---:R-:W-:Y:S05]  /*99d0*/  @!P0 BRA `(.L_x_89) ;  /* 0xfffffffc00f08947 */ /* 0x004fea000383ffff */
[----:B------:R-:W-:Y:S05]  /*99e0*/  BRA `(.L_x_205) ;  /* 0xffffffac00dc7947 */ /* 0x000fea000383ffff */
.L_x_92:
[----:B-1----:R-:W-:Y:S07]  /*99f0*/  MOV R0, UR21 ;  /* 0x0000001500007c02 */ /* 0x002fee0008000f00 */
.L_x_206:
[----:B-1----:R1:W2:Y:S02]  /*9a00*/  SYNCS.PHASECHK.TRANS64.TRYWAIT P1, [R0+URZ+0x158], R2 ;  /* 0x00015802000075a7 */ /* 0x0022a400080211ff */
[----:B--2---:R-:W-:Y:S05]  /*9a10*/  @!P1 NANOSLEEP.SYNCS 0x989680 ;  /* 0x009896800000995d */ /* 0x004fea0003900000 */
[----:B------:R-:W2:Y:S02]  /*9a20*/  @!P1 SYNCS.PHASECHK.TRANS64 P1, [R0+URZ+0x158], R2 ;  /* 0x00015802000095a7 */ /* 0x000ea400080210ff */
[----:B--2---:R-:W-:Y:S05]  /*9a30*/  @!P1 BRA `(.L_x_206) ;  /* 0xfffffffc00f09947 */ /* 0x004fea000383ffff */
[----:B------:R-:W-:Y:S05]  /*9a40*/  BRA `(.L_x_91) ;  /* 0xffffffb400587947 */ /* 0x000fea000383ffff */
.L_x_95:
[----:B-1----:R-:W-:Y:S07]  /*9a50*/  MOV R0, UR21 ;  /* 0x0000001500007c02 */ /* 0x002fee0008000f00 */
.L_x_207:
[----:B-1----:R1:W2:Y:S02]  /*9a60*/  SYNCS.PHASECHK.TRANS64.TRYWAIT P0, [R0+URZ+0x130], R4 ;  /* 0x00013004000075a7 */ /* 0x0022a400080011ff */
[----:B--2---:R-:W-:Y:S05]  /*9a70*/  @!P0 NANOSLEEP.SYNCS 0x989680 ;  /* 0x009896800000895d */ /* 0x004fea0003900000 */
[----:B------:R-:W2:Y:S02]  /*9a80*/  @!P0 SYNCS.PHASECHK.TRANS64 P0, [R0+URZ+0x130], R4 ;  /* 0x00013004000085a7 */ /* 0x000ea400080010ff */
[----:B--2---:R-:W-:Y:S05]  /*9a90*/  @!P0 BRA `(.L_x_207) ;  /* 0xfffffffc00f08947 */ /* 0x004fea000383ffff */
[----:B------:R-:W-:Y:S05]  /*9aa0*/  BRA `(.L_x_208) ;  /* 0xffffffb400b07947 */ /* 0x000fea000383ffff */
.L_x_96:
[----:B------:R-:W-:Y:S07]  /*9ab0*/  MOV R0, UR21 ;  /* 0x0000001500007c02 */ /* 0x000fee0008000f00 */
.L_x_209:
[----:B-1----:R1:W2:Y:S02]  /*9ac0*/  SYNCS.PHASECHK.TRANS64.TRYWAIT P0, [R0+URZ+0x138], R4 ;  /* 0x00013804000075a7 */ /* 0x0022a400080011ff */
[----:B--2---:R-:W-:Y:S05]  /*9ad0*/  @!P0 NANOSLEEP.SYNCS 0x989680 ;  /* 0x009896800000895d */ /* 0x004fea0003900000 */
[----:B------:R-:W2:Y:S02]  /*9ae0*/  @!P0 SYNCS.PHASECHK.TRANS64 P0, [R0+URZ+0x138], R4 ;  /* 0x00013804000085a7 */ /* 0x000ea400080010ff */
[----:B--2---:R-:W-:Y:S05]  /*9af0*/  @!P0 BRA `(.L_x_209) ;  /* 0xfffffffc00f08947 */ /* 0x004fea000383ffff */
[----:B------:R-:W-:Y:S05]  /*9b00*/  BRA `(.L_x_210) ;  /* 0xffffffb400e87947 */ /* 0x000fea000383ffff */
.L_x_97:
[----:B------:R-:W-:Y:S07]  /*9b10*/  MOV R0, UR21 ;  /* 0x0000001500007c02 */ /* 0x000fee0008000f00 */
.L_x_211:
[----:B-1----:R1:W2:Y:S02]  /*9b20*/  SYNCS.PHASECHK.TRANS64.TRYWAIT P0, [R0+URZ+0x140], R4 ;  /* 0x00014004000075a7 */ /* 0x0022a400080011ff */
[----:B--2---:R-:W-:Y:S05]  /*9b30*/  @!P0 NANOSLEEP.SYNCS 0x989680 ;  /* 0x009896800000895d */ /* 0x004fea0003900000 */
[----:B------:R-:W2:Y:S02]  /*9b40*/  @!P0 SYNCS.PHASECHK.TRANS64 P0, [R0+URZ+0x140], R4 ;  /* 0x00014004000085a7 */ /* 0x000ea400080010ff */
[----:B--2---:R-:W-:Y:S05]  /*9b50*/  @!P0 BRA `(.L_x_211) ;  /* 0xfffffffc00f08947 */ /* 0x004fea000383ffff */
[----:B------:R-:W-:Y:S05]  /*9b60*/  BRA `(.L_x_212) ;  /* 0xffffffb8002c7947 */ /* 0x000fea000383ffff */
.L_x_98:
[----:B------:R-:W-:Y:S07]  /*9b70*/  MOV R0, UR21 ;  /* 0x0000001500007c02 */ /* 0x000fee0008000f00 */
.L_x_213:
[----:B-1----:R1:W2:Y:S02]  /*9b80*/  SYNCS.PHASECHK.TRANS64.TRYWAIT P0, [R0+URZ+0x148], R4 ;  /* 0x00014804000075a7 */ /* 0x0022a400080011ff */
[----:B--2---:R-:W-:Y:S05]  /*9b90*/  @!P0 NANOSLEEP.SYNCS 0x989680 ;  /* 0x009896800000895d */ /* 0x004fea0003900000 */
[----:B------:R-:W2:Y:S02]  /*9ba0*/  @!P0 SYNCS.PHASECHK.TRANS64 P0, [R0+URZ+0x148], R4 ;  /* 0x00014804000085a7 */ /* 0x000ea400080010ff */
[----:B--2---:R-:W-:Y:S05]  /*9bb0*/  @!P0 BRA `(.L_x_213) ;  /* 0xfffffffc00f08947 */ /* 0x004fea000383ffff */
[----:B------:R-:W-:Y:S05]  /*9bc0*/  BRA `(.L_x_214) ;  /* 0xffffffb800747947 */ /* 0x000fea000383ffff */
.L_x_100:
[----:B------:R-:W-:-:S07]  /*9bd0*/  MOV R0, UR21 ;  /* 0x0000001500007c02 */ /* 0x000fce0008000f00 */
.L_x_215:
[----:B--2---:R2:W4:Y:S02]  /*9be0*/  SYNCS.PHASECHK.TRANS64.TRYWAIT P0, [R0+URZ+0x130], R2 ;  /* 0x00013002000075a7 */ /* 0x00452400080011ff */
[----:B----4-:R-:W-:Y:S05]  /*9bf0*/  @!P0 NANOSLEEP.SYNCS 0x989680 ;  /* 0x009896800000895d */ /* 0x010fea0003900000 */
[----:B------:R-:W4:Y:S02]  /*9c00*/  @!P0 SYNCS.PHASECHK.TRANS64 P0, [R0+URZ+0x130], R2 ;  /* 0x00013002000085a7 */ /* 0x000f2400080010ff */
[----:B----4-:R-:W-:Y:S05]  /*9c10*/  @!P0 BRA `(.L_x_215) ;  /* 0xfffffffc00f08947 */ /* 0x010fea000383ffff */
[----:B------:R-:W-:Y:S05]  /*9c20*/  BRA `(.L_x_216) ;  /* 0xffffffb800ec7947 */ /* 0x000fea000383ffff */
.L_x_101:
[----:B--2---:R-:W-:-:S07]  /*9c30*/  MOV R0, UR21 ;  /* 0x0000001500007c02 */ /* 0x004fce0008000f00 */
.L_x_217:
[----:B--2---:R2:W4:Y:S02]  /*9c40*/  SYNCS.PHASECHK.TRANS64.TRYWAIT P0, [R0+URZ+0x138], R2 ;  /* 0x00013802000075a7 */ /* 0x00452400080011ff */
[----:B----4-:R-:W-:Y:S05]  /*9c50*/  @!P0 NANOSLEEP.SYNCS 0x989680 ;  /* 0x009896800000895d */ /* 0x010fea0003900000 */
[----:B------:R-:W4:Y:S02]  /*9c60*/  @!P0 SYNCS.PHASECHK.TRANS64 P0, [R0+URZ+0x138], R2 ;  /* 0x00013802000085a7 */ /* 0x000f2400080010ff */
[----:B----4-:R-:W-:Y:S05]  /*9c70*/  @!P0 BRA `(.L_x_217) ;  /* 0xfffffffc00f08947 */ /* 0x010fea000383ffff */
[----:B------:R-:W-:Y:S05]  /*9c80*/  BRA `(.L_x_218) ;  /* 0xffffffb800dc7947 */ /* 0x000fea000383ffff */
.L_x_102:
[----:B--2---:R-:W-:-:S07]  /*9c90*/  MOV R0, UR21 ;  /* 0x0000001500007c02 */ /* 0x004fce0008000f00 */
.L_x_219:
[----:B--2---:R2:W4:Y:S02]  /*9ca0*/  SYNCS.PHASECHK.TRANS64.TRYWAIT P0, [R0+URZ+0x140], R2 ;  /* 0x00014002000075a7 */ /* 0x00452400080011ff */
[----:B----4-:R-:W-:Y:S05]  /*9cb0*/  @!P0 NANOSLEEP.SYNCS 0x989680 ;  /* 0x009896800000895d */ /* 0x010fea0003900000 */
[----:B------:R-:W4:Y:S02]  /*9cc0*/  @!P0 SYNCS.PHASECHK.TRANS64 P0, [R0+URZ+0x140], R2 ;  /* 0x00014002000085a7 */ /* 0x000f2400080010ff */
[----:B----4-:R-:W-:Y:S05]  /*9cd0*/  @!P0 BRA `(.L_x_219) ;  /* 0xfffffffc00f08947 */ /* 0x010fea000383ffff */
[----:B------:R-:W-:Y:S05]  /*9ce0*/  BRA `(.L_x_220) ;  /* 0xffffffb800cc7947 */ /* 0x000fea000383ffff */
.L_x_104:
[----:B-1----:R1:W2:Y:S02]  /*9cf0*/  SYNCS.PHASECHK.TRANS64.TRYWAIT P0, [R3+URZ+0x160], R0 ;  /* 0x00016000030075a7 */ /* 0x0022a400080011ff */
[----:B--2---:R-:W-:Y:S05]  /*9d00*/  @!P0 NANOSLEEP.SYNCS 0x989680 ;  /* 0x009896800000895d */ /* 0x004fea0003900000 */
[----:B------:R-:W2:Y:S02]  /*9d10*/  @!P0 SYNCS.PHASECHK.TRANS64 P0, [R3+URZ+0x160], R0 ;  /* 0x00016000030085a7 */ /* 0x000ea400080010ff */
[----:B--2---:R-:W-:Y:S05]  /*9d20*/  @!P0 BRA `(.L_x_104) ;  /* 0xfffffffc00f08947 */ /* 0x004fea000383ffff */
[----:B------:R-:W-:Y:S05]  /*9d30*/  BRA `(.L_x_221) ;  /* 0xffffffbc00987947 */ /* 0x000fea000383ffff */
.L_x_115:
[----:B-1----:R-:W-:Y:S04]  /*9d40*/  MOV R0, UR44 ;  /* 0x0000002c00007c02 */ /* 0x002fe80008000f00 */
[----:B------:R1:W2:Y:S03]  /*9d50*/  SYNCS.PHASECHK.TRANS64.TRYWAIT P1, [R0+URZ+0x110], R3 ;  /* 0x00011003000075a7 */ /* 0x0002a600080211ff */
[----:B--2---:R-:W-:Y:S05]  /*9d60*/  @!P1 NANOSLEEP.SYNCS 0x989680 ;  /* 0x009896800000995d */ /* 0x004fea0003900000 */
[----:B------:R-:W2:Y:S02]  /*9d70*/  @!P1 SYNCS.PHASECHK.TRANS64 P1, [R0+URZ+0x110], R3 ;  /* 0x00011003000095a7 */ /* 0x000ea400080210ff */
[----:B--2---:R-:W-:Y:S05]  /*9d80*/  @!P1 BRA `(.L_x_115) ;  /* 0xfffffffc00ec9947 */ /* 0x004fea000383ffff */
[----:B------:R-:W-:Y:S05]  /*9d90*/  BRA `(.L_x_114) ;  /* 0xffffffc800fc7947 */ /* 0x000fea000383ffff */
.L_x_117:
[----:B-1----:R1:W3:Y:S02]  /*9da0*/  SYNCS.PHASECHK.TRANS64.TRYWAIT P0, [R26+URZ+0x180], R2 ;  /* 0x000180021a0075a7 */ /* 0x0022e400080011ff */
[----:B---3--:R-:W-:Y:S05]  /*9db0*/  @!P0 NANOSLEEP.SYNCS 0x989680 ;  /* 0x009896800000895d */ /* 0x008fea0003900000 */
[----:B------:R-:W3:Y:S02]  /*9dc0*/  @!P0 SYNCS.PHASECHK.TRANS64 P0, [R26+URZ+0x180], R2 ;  /* 0x000180021a0085a7 */ /* 0x000ee400080010ff */
[----:B---3--:R-:W-:Y:S05]  /*9dd0*/  @!P0 BRA `(.L_x_117) ;  /* 0xfffffffc00f08947 */ /* 0x008fea000383ffff */
[----:B------:R-:W-:Y:S05]  /*9de0*/  BRA `(.L_x_116) ;  /* 0xffffffcc00207947 */ /* 0x000fea000383ffff */
.L_x_126:
[----:B---3--:R3:W4:Y:S02]  /*9df0*/  SYNCS.PHASECHK.TRANS64.TRYWAIT P0, [R4+URZ+0x110], R0 ;  /* 0x00011000040075a7 */ /* 0x00872400080011ff */
[----:B----4-:R-:W-:Y:S05]  /*9e00*/  @!P0 NANOSLEEP.SYNCS 0x989680 ;  /* 0x009896800000895d */ /* 0x010fea0003900000 */
[----:B------:R-:W4:Y:S02]  /*9e10*/  @!P0 SYNCS.PHASECHK.TRANS64 P0, [R4+URZ+0x110], R0 ;  /* 0x00011000040085a7 */ /* 0x000f2400080010ff */
[----:B----4-:R-:W-:Y:S05]  /*9e20*/  @!P0 BRA `(.L_x_126) ;  /* 0xfffffffc00f08947 */ /* 0x010fea000383ffff */
[----:B------:R-:W-:Y:S05]  /*9e30*/  BRA `(.L_x_125) ;  /* 0xffffffd4000c7947 */ /* 0x000fea000383ffff */
.L_x_134:
[----:B-1----:R1:W4:Y:S02]  /*9e40*/  SYNCS.PHASECHK.TRANS64.TRYWAIT P0, [R2+URZ+0x110], R4 ;  /* 0x00011004020075a7 */ /* 0x00232400080011ff */
[----:B----4-:R-:W-:Y:S05]  /*9e50*/  @!P0 NANOSLEEP.SYNCS 0x989680 ;  /* 0x009896800000895d */ /* 0x010fea0003900000 */
[----:B------:R-:W4:Y:S02]  /*9e60*/  @!P0 SYNCS.PHASECHK.TRANS64 P0, [R2+URZ+0x110], R4 ;  /* 0x00011004020085a7 */ /* 0x000f2400080010ff */
[----:B----4-:R-:W-:Y:S05]  /*9e70*/  @!P0 BRA `(.L_x_134) ;  /* 0xfffffffc00f08947 */ /* 0x010fea000383ffff */
[----:B------:R-:W-:Y:S05]  /*9e80*/  BRA `(.L_x_133) ;  /* 0xffffffdc001c7947 */ /* 0x000fea000383ffff */
.L_x_142:
[----:B---3--:R3:W4:Y:S02]  /*9e90*/  SYNCS.PHASECHK.TRANS64.TRYWAIT P0, [R3+URZ+0x110], R0 ;  /* 0x00011000030075a7 */ /* 0x00872400080011ff */
[----:B----4-:R-:W-:Y:S05]  /*9ea0*/  @!P0 NANOSLEEP.SYNCS 0x989680 ;  /* 0x009896800000895d */ /* 0x010fea0003900000 */
[----:B------:R-:W4:Y:S02]  /*9eb0*/  @!P0 SYNCS.PHASECHK.TRANS64 P0, [R3+URZ+0x110], R0 ;  /* 0x00011000030085a7 */ /* 0x000f2400080010ff */
[----:B----4-:R-:W-:Y:S05]  /*9ec0*/  @!P0 BRA `(.L_x_142) ;  /* 0xfffffffc00f08947 */ /* 0x010fea000383ffff */
[----:B------:R-:W-:Y:S05]  /*9ed0*/  BRA `(.L_x_141) ;  /* 0xffffffe400287947 */ /* 0x000fea000383ffff */
        .weak           $__internal_0_$__cuda_sm10x_tcgen05_guardrail_trap_col_being_dealloced_not_returned_by_alloc
        .type           $__internal_0_$__cuda_sm10x_tcgen05_guardrail_trap_col_being_dealloced_not_returned_by_alloc,@function
        .size           $__internal_0_$__cuda_sm10x_tcgen05_guardrail_trap_col_being_dealloced_not_returned_by_alloc,($__internal_1_$__cuda_sm10x_tcgen05_guardrail_trap_phase_invalid_during_alloc - $__internal_0_$__cuda_sm10x_tcgen05_guardrail_trap_col_being_dealloced_not_returned_by_alloc)
$__internal_0_$__cuda_sm10x_tcgen05_guardrail_trap_col_being_dealloced_not_returned_by_alloc:
[----:B------:R-:W-:Y:S05]  /*9ee0*/  BPT.TRAP 0x1 ;  /* 0x000000040000795c */ /* 0x000fea0000300000 */
[----:B------:R-:W-:-:S04]  /*9ef0*/  HFMA2 R3, -RZ, RZ, 0, 0 ;  /* 0x00000000ff037431 */ /* 0x000fc800000001ff */
[----:B------:R-:W-:Y:S05]  /*9f00*/  RET.REL.NODEC R2 `(_ZN7cutlass13device_kernelINS_4gemm6kernel13GemmUniversalIN4cute5tupleIJiiiiEEENS1_10collective13CollectiveMmaINS1_35MainloopSm100TmaUmmaWarpSpecializedILi17ELi2ELi4ENS5_IJNS4_1CILi2EEENSA_ILi1EEESC_EEEEENS5_IJNSA_ILi64EEENSA_ILi128EEENSA_ILi32EEEEEENS_6half_tENS5_IJlSC_lEEESJ_SK_NS4_8TiledMMAINS4_8MMA_AtomIJNS4_20SM100_MMA_F16BF16_SSISJ_SJ_fLi64ELi128ELNS4_4UMMA5MajorE0ELSP_0ELNSO_7ScaleInE0ELSQ_0EEEEEENS4_6LayoutINS5_IJSC_SC_SC_EEENS5_IJNSA_ILi0EEESV_SV_EEEEENS5_IJNS4_10UnderscoreESY_SY_EEEEENS4_13SM90_TMA_LOADENS4_14ComposedLayoutINS4_7SwizzleILi2ELi4ELi3EEENS4_18smem_ptr_flag_bitsILi16EEENST_INS5_IJNSA_ILi8EEESH_EEENS5_IJSH_SC_EEEEEEEvNS4_8identityENS4_23SM90_TMA_LOAD_MULTICASTES1B_vS1C_EENS_8epilogue10collective18CollectiveEpilogueINS1F_23Sm100TmaWarpSpecializedILi4ELi2ELi16ELb1ELb0EEEJSI_NS5_IJNST_ISF_SC_EENST_ISH_SC_EEEEESJ_SK_SJ_SK_NS1F_6fusion15FusionCallbacksIS1J_NS1N_17LinearCombinationISJ_fSJ_fLNS_15FloatRoundStyleE2EEESI_S1M_JEEENS4_5SM1004TMEM4LOAD26SM100_TMEM_LOAD_16dp256b4xES11_S1B_NS4_17SM75_U32x4_LDSM_NENS4_14SM90_TMA_STOREES1B_NS4_17SM90_U32x4_STSM_NENS4_39AutoVectorizingCopyWithAssumedAlignmentILi128EEEEEEvvEEEEvNT_6ParamsE) ;  /* 0xffffff60023c7950 */ /* 0x000fea0003c3ffff */
        .weak           $__internal_1_$__cuda_sm10x_tcgen05_guardrail_trap_phase_invalid_during_alloc
        .type           $__internal_1_$__cuda_sm10x_tcgen05_guardrail_trap_phase_invalid_during_alloc,@function
        .size           $__internal_1_$__cuda_sm10x_tcgen05_guardrail_trap_phase_invalid_during_alloc,($__internal_2_$__cuda_sm10x_tcgen05_guardrail_trap_unallocated_columns_being_dealloced - $__internal_1_$__cuda_sm10x_tcgen05_guardrail_trap_phase_invalid_during_alloc)
$__internal_1_$__cuda_sm10x_tcgen05_guardrail_trap_phase_invalid_during_alloc:
[----:B------:R-:W-:Y:S05]  /*9f10*/  BPT.TRAP 0x1 ;  /* 0x000000040000795c */ /* 0x000fea0000300000 */
[----:B------:R-:W-:-:S04]  /*9f20*/  MOV R5, 0x0 ;  /* 0x0000000000057802 */ /* 0x000fc80000000f00 */
[----:B------:R-:W-:Y:S05]  /*9f30*/  RET.REL.NODEC R4 `(_ZN7cutlass13device_kernelINS_4gemm6kernel13GemmUniversalIN4cute5tupleIJiiiiEEENS1_10collective13CollectiveMmaINS1_35MainloopSm100TmaUmmaWarpSpecializedILi17ELi2ELi4ENS5_IJNS4_1CILi2EEENSA_ILi1EEESC_EEEEENS5_IJNSA_ILi64EEENSA_ILi128EEENSA_ILi32EEEEEENS_6half_tENS5_IJlSC_lEEESJ_SK_NS4_8TiledMMAINS4_8MMA_AtomIJNS4_20SM100_MMA_F16BF16_SSISJ_SJ_fLi64ELi128ELNS4_4UMMA5MajorE0ELSP_0ELNSO_7ScaleInE0ELSQ_0EEEEEENS4_6LayoutINS5_IJSC_SC_SC_EEENS5_IJNSA_ILi0EEESV_SV_EEEEENS5_IJNS4_10UnderscoreESY_SY_EEEEENS4_13SM90_TMA_LOADENS4_14ComposedLayoutINS4_7SwizzleILi2ELi4ELi3EEENS4_18smem_ptr_flag_bitsILi16EEENST_INS5_IJNSA_ILi8EEESH_EEENS5_IJSH_SC_EEEEEEEvNS4_8identityENS4_23SM90_TMA_LOAD_MULTICASTES1B_vS1C_EENS_8epilogue10collective18CollectiveEpilogueINS1F_23Sm100TmaWarpSpecializedILi4ELi2ELi16ELb1ELb0EEEJSI_NS5_IJNST_ISF_SC_EENST_ISH_SC_EEEEESJ_SK_SJ_SK_NS1F_6fusion15FusionCallbacksIS1J_NS1N_17LinearCombinationISJ_fSJ_fLNS_15FloatRoundStyleE2EEESI_S1M_JEEENS4_5SM1004TMEM4LOAD26SM100_TMEM_LOAD_16dp256b4xES11_S1B_NS4_17SM75_U32x4_LDSM_NENS4_14SM90_TMA_STOREES1B_NS4_17SM90_U32x4_STSM_NENS4_39AutoVectorizingCopyWithAssumedAlignmentILi128EEEEEEvvEEEEvNT_6ParamsE) ;  /* 0xffffff6004307950 */ /* 0x000fea0003c3ffff */
        .weak           $__internal_2_$__cuda_sm10x_tcgen05_guardrail_trap_unallocated_columns_being_dealloced
        .type           $__internal_2_$__cuda_sm10x_tcgen05_guardrail_trap_unallocated_columns_being_dealloced,@function
        .size           $__internal_2_$__cuda_sm10x_tcgen05_guardrail_trap_unallocated_columns_being_dealloced,(.L_x_223 - $__internal_2_$__cuda_sm10x_tcgen05_guardrail_trap_unallocated_columns_being_dealloced)
$__internal_2_$__cuda_sm10x_tcgen05_guardrail_trap_unallocated_columns_being_dealloced:
[----:B------:R-:W-:Y:S05]  /*9f40*/  BPT.TRAP 0x1 ;  /* 0x000000040000795c */ /* 0x000fea0000300000 */
[----:B------:R-:W-:-:S04]  /*9f50*/  HFMA2 R3, -RZ, RZ, 0, 0 ;  /* 0x00000000ff037431 */ /* 0x000fc800000001ff */
[----:B------:R-:W-:Y:S05]  /*9f60*/  RET.REL.NODEC R2 `(_ZN7cutlass13device_kernelINS_4gemm6kernel13GemmUniversalIN4cute5tupleIJiiiiEEENS1_10collective13CollectiveMmaINS1_35MainloopSm100TmaUmmaWarpSpecializedILi17ELi2ELi4ENS5_IJNS4_1CILi2EEENSA_ILi1EEESC_EEEEENS5_IJNSA_ILi64EEENSA_ILi128EEENSA_ILi32EEEEEENS_6half_tENS5_IJlSC_lEEESJ_SK_NS4_8TiledMMAINS4_8MMA_AtomIJNS4_20SM100_MMA_F16BF16_SSISJ_SJ_fLi64ELi128ELNS4_4UMMA5MajorE0ELSP_0ELNSO_7ScaleInE0ELSQ_0EEEEEENS4_6LayoutINS5_IJSC_SC_SC_EEENS5_IJNSA_ILi0EEESV_SV_EEEEENS5_IJNS4_10UnderscoreESY_SY_EEEEENS4_13SM90_TMA_LOADENS4_14ComposedLayoutINS4_7SwizzleILi2ELi4ELi3EEENS4_18smem_ptr_flag_bitsILi16EEENST_INS5_IJNSA_ILi8EEESH_EEENS5_IJSH_SC_EEEEEEEvNS4_8identityENS4_23SM90_TMA_LOAD_MULTICASTES1B_vS1C_EENS_8epilogue10collective18CollectiveEpilogueINS1F_23Sm100TmaWarpSpecializedILi4ELi2ELi16ELb1ELb0EEEJSI_NS5_IJNST_ISF_SC_EENST_ISH_SC_EEEEESJ_SK_SJ_SK_NS1F_6fusion15FusionCallbacksIS1J_NS1N_17LinearCombinationISJ_fSJ_fLNS_15FloatRoundStyleE2EEESI_S1M_JEEENS4_5SM1004TMEM4LOAD26SM100_TMEM_LOAD_16dp256b4xES11_S1B_NS4_17SM75_U32x4_LDSM_NENS4_14SM90_TMA_STOREES1B_NS4_17SM90_U32x4_STSM_NENS4_39AutoVectorizingCopyWithAssumedAlignmentILi128EEEEEEvvEEEEvNT_6ParamsE) ;  /* 0xffffff6002247950 */ /* 0x000fea0003c3ffff */
.L_x_222:
[----:B------:R-:W-:-:S00]  /*9f70*/  BRA `(.L_x_222) ;  /* 0xfffffffc00fc7947 */ /* 0x000fc0000383ffff */
[----:B------:R-:W-:-:S00]  /*9f80*/  NOP ;  /* 0x0000000000007918 */ /* 0x000fc00000000000 */
[----:B------:R-:W-:-:S00]  /*9f90*/  NOP ;  /* 0x0000000000007918 */ /* 0x000fc00000000000 */
[----:B------:R-:W-:-:S00]  /*9fa0*/  NOP ;  /* 0x0000000000007918 */ /* 0x000fc00000000000 */
[----:B------:R-:W-:-:S00]  /*9fb0*/  NOP ;  /* 0x0000000000007918 */ /* 0x000fc00000000000 */
[----:B------:R-:W-:-:S00]  /*9fc0*/  NOP ;  /* 0x0000000000007918 */ /* 0x000fc00000000000 */
[----:B------:R-:W-:-:S00]  /*9fd0*/  NOP ;  /* 0x0000000000007918 */ /* 0x000fc00000000000 */
[----:B------:R-:W-:-:S00]  /*9fe0*/  NOP ;  /* 0x0000000000007918 */ /* 0x000fc00000000000 */
[----:B------:R-:W-:-:S00]  /*9ff0*/  NOP ;  /* 0x0000000000007918 */ /* 0x000fc00000000000 */
.L_x_223:


//--------------------- .nv.global.init           --------------------------
	.section	.nv.global.init,"aw",@progbits
.nv.global.init:
	.type		$str$27,@object
	.size		$str$27,($str$28 - $str$27)
$str$27:
        /*0000*/ 	.byte	0x28, 0x61, 0x64, 0x64, 0x72, 0x65, 0x73, 0x73, 0x20, 0x26, 0x20, 0x6d, 0x61, 0x73, 0x6b, 0x29
        /*0010*/ 	.byte	0x20, 0x3d, 0x3d, 0x20, 0x30, 0x00
	.type		$str$28,@object
	.size		$str$28,($str$26 - $str$28)
$str$28:
        /*0016*/ 	.byte	0x2f, 0x74, 0x6d, 0x70, 0x2f, 0x63, 0x75, 0x74, 0x6c, 0x61, 0x73, 0x73, 0x5f, 0x73, 0x77, 0x65
        /*0026*/ 	.byte	0x65, 0x70, 0x5f, 0x73, 0x72, 0x63, 0x2f, 0x69, 0x6e, 0x63, 0x6c, 0x75, 0x64, 0x65, 0x2f, 0x63
        /*0036*/ 	.byte	0x75, 0x74, 0x65, 0x2f, 0x70, 0x6f, 0x69, 0x6e, 0x74, 0x65, 0x72, 0x5f, 0x66, 0x6c, 0x61, 0x67
        /*0046*/ 	.byte	0x67, 0x65, 0x64, 0x2e, 0x68, 0x70, 0x70, 0x00
	.type		$str$26,@object
	.size		$str$26,($str$25 - $str$26)
$str$26:
        /*004e*/ 	.byte	0x2f, 0x74, 0x6d, 0x70, 0x2f, 0x63, 0x75, 0x74, 0x6c, 0x61, 0x73, 0x73, 0x5f, 0x73, 0x77, 0x65
        /*005e*/ 	.byte	0x65, 0x70, 0x5f, 0x73, 0x72, 0x63, 0x2f, 0x69, 0x6e, 0x63, 0x6c, 0x75, 0x64, 0x65, 0x2f, 0x63
        /*006e*/ 	.byte	0x75, 0x74, 0x65, 0x2f, 0x61, 0x74, 0x6f, 0x6d, 0x2f, 0x63, 0x6f, 0x70, 0x79, 0x5f, 0x74, 0x72
        /*007e*/ 	.byte	0x61, 0x69, 0x74, 0x73, 0x5f, 0x73, 0x6d, 0x31, 0x30, 0x30, 0x2e, 0x68, 0x70, 0x70, 0x00
	.type		$str$25,@object
	.size		$str$25,(__unnamed_1 - $str$25)
$str$25:
        /*008d*/ 	.byte	0x28, 0x28, 0x75, 0x69, 0x6e, 0x74, 0x33, 0x32, 0x5f, 0x74, 0x28, 0x74, 0x68, 0x72, 0x65, 0x61
        /*009d*/ 	.byte	0x64, 0x49, 0x64, 0x78, 0x2e, 0x78, 0x29, 0x20, 0x2f, 0x20, 0x33, 0x32, 0x29, 0x20, 0x25, 0x20
        /*00ad*/ 	.byte	0x34, 0x29, 0x20, 0x3d, 0x3d, 0x20, 0x28, 0x28, 0x28, 0x74, 0x6d, 0x65, 0x6d, 0x5f, 0x61, 0x64
        /*00bd*/ 	.byte	0x64, 0x72, 0x20, 0x3e, 0x3e, 0x20, 0x31, 0x36, 0x29, 0x20, 0x2f, 0x20, 0x33, 0x32, 0x29, 0x20
        /*00cd*/ 	.byte	0x25, 0x20, 0x34, 0x29, 0x00
	.type		__unnamed_1,@object
	.size		__unnamed_1,(__unnamed_2 - __unnamed_1)
__unnamed_1:
        /*00d2*/ 	.byte	0x61, 0x75, 0x74, 0x6f, 0x20, 0x63, 0x75, 0x74, 0x65, 0x3a, 0x3a, 0x61, 0x73, 0x5f, 0x70, 0x6f
        /* <DEDUP_REMOVED lines=24> */
        /*0262*/ 	.byte	0x3e, 0x3e, 0x3e, 0x5d, 0x00
	.type		__unnamed_2,@object
	.size		__unnamed_2,(.L_2 - __unnamed_2)
__unnamed_2:
        /* <DEDUP_REMOVED lines=46> */
.L_2:


//--------------------- .nv.shared._ZN7cutlass13device_kernelINS_4gemm6kernel13GemmUniversalIN4cute5tupleIJiiiiEEENS1_10collective13CollectiveMmaINS1_35MainloopSm100TmaUmmaWarpSpecializedILi17ELi2ELi4ENS5_IJNS4_1CILi2EEENSA_ILi1EEESC_EEEEENS5_IJNSA_ILi64EEENSA_ILi128EEENSA_ILi32EEEEEENS_6half_tENS5_IJlSC_lEEESJ_SK_NS4_8TiledMMAINS4_8MMA_AtomIJNS4_20SM100_MMA_F16BF16_SSISJ_SJ_fLi64ELi128ELNS4_4UMMA5MajorE0ELSP_0ELNSO_7ScaleInE0ELSQ_0EEEEEENS4_6LayoutINS5_IJSC_SC_SC_EEENS5_IJNSA_ILi0EEESV_SV_EEEEENS5_IJNS4_10UnderscoreESY_SY_EEEEENS4_13SM90_TMA_LOADENS4_14ComposedLayoutINS4_7SwizzleILi2ELi4ELi3EEENS4_18smem_ptr_flag_bitsILi16EEENST_INS5_IJNSA_ILi8EEESH_EEENS5_IJSH_SC_EEEEEEEvNS4_8identityENS4_23SM90_TMA_LOAD_MULTICASTES1B_vS1C_EENS_8epilogue10collective18CollectiveEpilogueINS1F_23Sm100TmaWarpSpecializedILi4ELi2ELi16ELb1ELb0EEEJSI_NS5_IJNST_ISF_SC_EENST_ISH_SC_EEEEESJ_SK_SJ_SK_NS1F_6fusion15FusionCallbacksIS1J_NS1N_17LinearCombinationISJ_fSJ_fLNS_15FloatRoundStyleE2EEESI_S1M_JEEENS4_5SM1004TMEM4LOAD26SM100_TMEM_LOAD_16dp256b4xES11_S1B_NS4_17SM75_U32x4_LDSM_NENS4_14SM90_TMA_STOREES1B_NS4_17SM90_U32x4_STSM_NENS4_39AutoVectorizingCopyWithAssumedAlignmentILi128EEEEEEvvEEEEvNT_6ParamsE --------------------------
	.section	.nv.shared._ZN7cutlass13device_kernelINS_4gemm6kernel13GemmUniversalIN4cute5tupleIJiiiiEEENS1_10collective13CollectiveMmaINS1_35MainloopSm100TmaUmmaWarpSpecializedILi17ELi2ELi4ENS5_IJNS4_1CILi2EEENSA_ILi1EEESC_EEEEENS5_IJNSA_ILi64EEENSA_ILi128EEENSA_ILi32EEEEEENS_6half_tENS5_IJlSC_lEEESJ_SK_NS4_8TiledMMAINS4_8MMA_AtomIJNS4_20SM100_MMA_F16BF16_SSISJ_SJ_fLi64ELi128ELNS4_4UMMA5MajorE0ELSP_0ELNSO_7ScaleInE0ELSQ_0EEEEEENS4_6LayoutINS5_IJSC_SC_SC_EEENS5_IJNSA_ILi0EEESV_SV_EEEEENS5_IJNS4_10UnderscoreESY_SY_EEEEENS4_13SM90_TMA_LOADENS4_14ComposedLayoutINS4_7SwizzleILi2ELi4ELi3EEENS4_18smem_ptr_flag_bitsILi16EEENST_INS5_IJNSA_ILi8EEESH_EEENS5_IJSH_SC_EEEEEEEvNS4_8identityENS4_23SM90_TMA_LOAD_MULTICASTES1B_vS1C_EENS_8epilogue10collective18CollectiveEpilogueINS1F_23Sm100TmaWarpSpecializedILi4ELi2ELi16ELb1ELb0EEEJSI_NS5_IJNST_ISF_SC_EENST_ISH_SC_EEEEESJ_SK_SJ_SK_NS1F_6fusion15FusionCallbacksIS1J_NS1N_17LinearCombinationISJ_fSJ_fLNS_15FloatRoundStyleE2EEESI_S1M_JEEENS4_5SM1004TMEM4LOAD26SM100_TMEM_LOAD_16dp256b4xES11_S1B_NS4_17SM75_U32x4_LDSM_NENS4_14SM90_TMA_STOREES1B_NS4_17SM90_U32x4_STSM_NENS4_39AutoVectorizingCopyWithAssumedAlignmentILi128EEEEEEvvEEEEvNT_6ParamsE,"aw",@nobits
	.sectionflags	@""
	.align	16
	.zero		1024


//--------------------- .nv.shared.reserved.0     --------------------------
	.section	.nv.shared.reserved.0,"aw",@nobits
	.weak		__nv_reservedSMEM_offset_0_alias
	.size		__nv_reservedSMEM_offset_0_alias, 0, 64
	.other		__nv_reservedSMEM_offset_0_alias,@"STO_CUDA_RESERVED_SHARED STV_DEFAULT"
__nv_reservedSMEM_offset_0_alias:
	.zero		0
.nv.shared.reserved.0:
	.zero		64
	.weak		__nv_reservedSMEM_tcgen05_partition
	.type		__nv_reservedSMEM_tcgen05_partition,@object
	.size		__nv_reservedSMEM_tcgen05_partition,(.L_0 - __nv_reservedSMEM_tcgen05_partition)
__nv_reservedSMEM_tcgen05_partition:
	.zero		32
.L_0:


//--------------------- .nv.global                --------------------------
	.section	.nv.global,"aw",@nobits
.nv.global:
	.type		_ZN40_INTERNAL_aff07576_4_k_cu_5b7a5f4f_223644cute1_E,@object
	.size		_ZN40_INTERNAL_aff07576_4_k_cu_5b7a5f4f_223644cute1_E,(_ZN40_INTERNAL_aff07576_4_k_cu_5b7a5f4f_223644cuda3std3__45__cpo6cbeginE - _ZN40_INTERNAL_aff07576_4_k_cu_5b7a5f4f_223644cute1_E)
_ZN40_INTERNAL_aff07576_4_k_cu_5b7a5f4f_223644cute1_E:
	.zero		1
	.type		_ZN40_INTERNAL_aff07576_4_k_cu_5b7a5f4f_223644cuda3std3__45__cpo6cbeginE,@object
	.size		_ZN40_INTERNAL_aff07576_4_k_cu_5b7a5f4f_223644cuda3std3__45__cpo6cbeginE,(_ZN40_INTERNAL_aff07576_4_k_cu_5b7a5f4f_223644cuda3std3__48in_placeE - _ZN40_INTERNAL_aff07576_4_k_cu_5b7a5f4f_223644cuda3std3__45__cpo6cbeginE)
_ZN40_INTERNAL_aff07576_4_k_cu_5b7a5f4f_223644cuda3std3__45__cpo6cbeginE:
	.zero		1
	.type		_ZN40_INTERNAL_aff07576_4_k_cu_5b7a5f4f_223644cuda3std3__48in_placeE,@object
	.size		_ZN40_INTERNAL_aff07576_4_k_cu_5b7a5f4f_223644cuda3std3__48in_placeE,(_ZN40_INTERNAL_aff07576_4_k_cu_5b7a5f4f_223644cuda3std6ranges3__45__cpo9iter_moveE - _ZN40_INTERNAL_aff07576_4_k_cu_5b7a5f4f_223644cuda3std3__48in_placeE)
_ZN40_INTERNAL_aff07576_4_k_cu_5b7a5f4f_223644cuda3std3__48in_placeE:
	.zero		1
	.type		_ZN40_INTERNAL_aff07576_4_k_cu_5b7a5f4f_223644cuda3std6ranges3__45__cpo9iter_moveE,@object
	.size		_ZN40_INTERNAL_aff07576_4_k_cu_5b7a5f4f_223644cuda3std6ranges3__45__cpo9iter_moveE,(_ZN40_INTERNAL_aff07576_4_k_cu_5b7a5f4f_223644cuda3std3__45__cpo5beginE - _ZN40_INTERNAL_aff07576_4_k_cu_5b7a5f4f_223644cuda3std6ranges3__45__cpo9iter_moveE)
_ZN40_INTERNAL_aff07576_4_k_cu_5b7a5f4f_223644cuda3std6ranges3__45__cpo9iter_moveE:
	.zero		1
	.type		_ZN40_INTERNAL_aff07576_4_k_cu_5b7a5f4f_223644cuda3std3__45__cpo5beginE,@object
	.size		_ZN40_INTERNAL_aff07576_4_k_cu_5b7a5f4f_223644cuda3std3__45__cpo5beginE,(_ZN40_INTERNAL_aff07576_4_k_cu_5b7a5f4f_223644cuda3std3__442_GLOBAL__N__aff07576_4_k_cu_5b7a5f4f_223646ignoreE - _ZN40_INTERNAL_aff07576_4_k_cu_5b7a5f4f_223644cuda3std3__45__cpo5beginE)
_ZN40_INTERNAL_aff07576_4_k_cu_5b7a5f4f_223644cuda3std3__45__cpo5beginE:
	.zero		1
	.type		_ZN40_INTERNAL_aff07576_4_k_cu_5b7a5f4f_223644cuda3std3__442_GLOBAL__N__aff07576_4_k_cu_5b7a5f4f_223646ignoreE,@object
	.size		_ZN40_INTERNAL_aff07576_4_k_cu_5b7a5f4f_223644cuda3std3__442_GLOBAL__N__aff07576_4_k_cu_5b7a5f4f_223646ignoreE,(_ZN40_INTERNAL_aff07576_4_k_cu_5b7a5f4f_223644cute7productE - _ZN40_INTERNAL_aff07576_4_k_cu_5b7a5f4f_223644cuda3std3__442_GLOBAL__N__aff07576_4_k_cu_5b7a5f4f_223646ignoreE)
_ZN40_INTERNAL_aff07576_4_k_cu_5b7a5f4f_223644cuda3std3__442_GLOBAL__N__aff07576_4_k_cu_5b7a5f4f_223646ignoreE:
	.zero		1
	.type		_ZN40_INTERNAL_aff07576_4_k_cu_5b7a5f4f_223644cute7productE,@object
	.size		_ZN40_INTERNAL_aff07576_4_k_cu_5b7a5f4f_223644cute7productE,(_ZN40_INTERNAL_aff07576_4_k_cu_5b7a5f4f_223644cuda3std3__45__cpo3endE - _ZN40_INTERNAL_aff07576_4_k_cu_5b7a5f4f_223644cute7productE)
_ZN40_INTERNAL_aff07576_4_k_cu_5b7a5f4f_223644cute7productE:
	.zero		1
	.type		_ZN40_INTERNAL_aff07576_4_k_cu_5b7a5f4f_223644cuda3std3__45__cpo3endE,@object
	.size		_ZN40_INTERNAL_aff07576_4_k_cu_5b7a5f4f_223644cuda3std3__45__cpo3endE,(_ZN40_INTERNAL_aff07576_4_k_cu_5b7a5f4f_223644cuda3std3__419piecewise_constructE - _ZN40_INTERNAL_aff07576_4_k_cu_5b7a5f4f_223644cuda3std3__45__cpo3endE)
_ZN40_INTERNAL_aff07576_4_k_cu_5b7a5f4f_223644cuda3std3__45__cpo3endE:
	.zero		1
	.type		_ZN40_INTERNAL_aff07576_4_k_cu_5b7a5f4f_223644cuda3std3__419piecewise_constructE,@object
	.size		_ZN40_INTERNAL_aff07576_4_k_cu_5b7a5f4f_223644cuda3std3__419piecewise_constructE,(_ZN40_INTERNAL_aff07576_4_k_cu_5b7a5f4f_223644cuda3std3__45__cpo4cendE - _ZN40_INTERNAL_aff07576_4_k_cu_5b7a5f4f_223644cuda3std3__419piecewise_constructE)
_ZN40_INTERNAL_aff07576_4_k_cu_5b7a5f4f_223644cuda3std3__419piecewise_constructE:
	.zero		1
	.type		_ZN40_INTERNAL_aff07576_4_k_cu_5b7a5f4f_223644cuda3std3__45__cpo4cendE,@object
	.size		_ZN40_INTERNAL_aff07576_4_k_cu_5b7a5f4f_223644cuda3std3__45__cpo4cendE,(_ZN40_INTERNAL_aff07576_4_k_cu_5b7a5f4f_223644cuda3std6ranges3__45__cpo4swapE - _ZN40_INTERNAL_aff07576_4_k_cu_5b7a5f4f_223644cuda3std3__45__cpo4cendE)
_ZN40_INTERNAL_aff07576_4_k_cu_5b7a5f4f_223644cuda3std3__45__cpo4cendE:
	.zero		1
	.type		_ZN40_INTERNAL_aff07576_4_k_cu_5b7a5f4f_223644cuda3std6ranges3__45__cpo4swapE,@object
	.size		_ZN40_INTERNAL_aff07576_4_k_cu_5b7a5f4f_223644cuda3std6ranges3__45__cpo4swapE,(.L_10 - _ZN40_INTERNAL_aff07576_4_k_cu_5b7a5f4f_223644cuda3std6ranges3__45__cpo4swapE)
_ZN40_INTERNAL_aff07576_4_k_cu_5b7a5f4f_223644cuda3std6ranges3__45__cpo4swapE:
	.zero		1
.L_10:


//--------------------- .nv.constant0._ZN7cutlass13device_kernelINS_4gemm6kernel13GemmUniversalIN4cute5tupleIJiiiiEEENS1_10collective13CollectiveMmaINS1_35MainloopSm100TmaUmmaWarpSpecializedILi17ELi2ELi4ENS5_IJNS4_1CILi2EEENSA_ILi1EEESC_EEEEENS5_IJNSA_ILi64EEENSA_ILi128EEENSA_ILi32EEEEEENS_6half_tENS5_IJlSC_lEEESJ_SK_NS4_8TiledMMAINS4_8MMA_AtomIJNS4_20SM100_MMA_F16BF16_SSISJ_SJ_fLi64ELi128ELNS4_4UMMA5MajorE0ELSP_0ELNSO_7ScaleInE0ELSQ_0EEEEEENS4_6LayoutINS5_IJSC_SC_SC_EEENS5_IJNSA_ILi0EEESV_SV_EEEEENS5_IJNS4_10UnderscoreESY_SY_EEEEENS4_13SM90_TMA_LOADENS4_14ComposedLayoutINS4_7SwizzleILi2ELi4ELi3EEENS4_18smem_ptr_flag_bitsILi16EEENST_INS5_IJNSA_ILi8EEESH_EEENS5_IJSH_SC_EEEEEEEvNS4_8identityENS4_23SM90_TMA_LOAD_MULTICASTES1B_vS1C_EENS_8epilogue10collective18CollectiveEpilogueINS1F_23Sm100TmaWarpSpecializedILi4ELi2ELi16ELb1ELb0EEEJSI_NS5_IJNST_ISF_SC_EENST_ISH_SC_EEEEESJ_SK_SJ_SK_NS1F_6fusion15FusionCallbacksIS1J_NS1N_17LinearCombinationISJ_fSJ_fLNS_15FloatRoundStyleE2EEESI_S1M_JEEENS4_5SM1004TMEM4LOAD26SM100_TMEM_LOAD_16dp256b4xES11_S1B_NS4_17SM75_U32x4_LDSM_NENS4_14SM90_TMA_STOREES1B_NS4_17SM90_U32x4_STSM_NENS4_39AutoVectorizingCopyWithAssumedAlignmentILi128EEEEEEvvEEEEvNT_6ParamsE --------------------------
	.section	.nv.constant0._ZN7cutlass13device_kernelINS_4gemm6kernel13GemmUniversalIN4cute5tupleIJiiiiEEENS1_10collective13CollectiveMmaINS1_35MainloopSm100TmaUmmaWarpSpecializedILi17ELi2ELi4ENS5_IJNS4_1CILi2EEENSA_ILi1EEESC_EEEEENS5_IJNSA_ILi64EEENSA_ILi128EEENSA_ILi32EEEEEENS_6half_tENS5_IJlSC_lEEESJ_SK_NS4_8TiledMMAINS4_8MMA_AtomIJNS4_20SM100_MMA_F16BF16_SSISJ_SJ_fLi64ELi128ELNS4_4UMMA5MajorE0ELSP_0ELNSO_7ScaleInE0ELSQ_0EEEEEENS4_6LayoutINS5_IJSC_SC_SC_EEENS5_IJNSA_ILi0EEESV_SV_EEEEENS5_IJNS4_10UnderscoreESY_SY_EEEEENS4_13SM90_TMA_LOADENS4_14ComposedLayoutINS4_7SwizzleILi2ELi4ELi3EEENS4_18smem_ptr_flag_bitsILi16EEENST_INS5_IJNSA_ILi8EEESH_EEENS5_IJSH_SC_EEEEEEEvNS4_8identityENS4_23SM90_TMA_LOAD_MULTICASTES1B_vS1C_EENS_8epilogue10collective18CollectiveEpilogueINS1F_23Sm100TmaWarpSpecializedILi4ELi2ELi16ELb1ELb0EEEJSI_NS5_IJNST_ISF_SC_EENST_ISH_SC_EEEEESJ_SK_SJ_SK_NS1F_6fusion15FusionCallbacksIS1J_NS1N_17LinearCombinationISJ_fSJ_fLNS_15FloatRoundStyleE2EEESI_S1M_JEEENS4_5SM1004TMEM4LOAD26SM100_TMEM_LOAD_16dp256b4xES11_S1B_NS4_17SM75_U32x4_LDSM_NENS4_14SM90_TMA_STOREES1B_NS4_17SM90_U32x4_STSM_NENS4_39AutoVectorizingCopyWithAssumedAlignmentILi128EEEEEEvvEEEEvNT_6ParamsE,"a",@progbits
	.sectionflags	@""
	.align	4
.nv.constant0._ZN7cutlass13device_kernelINS_4gemm6kernel13GemmUniversalIN4cute5tupleIJiiiiEEENS1_10collective13CollectiveMmaINS1_35MainloopSm100TmaUmmaWarpSpecializedILi17ELi2ELi4ENS5_IJNS4_1CILi2EEENSA_ILi1EEESC_EEEEENS5_IJNSA_ILi64EEENSA_ILi128EEENSA_ILi32EEEEEENS_6half_tENS5_IJlSC_lEEESJ_SK_NS4_8TiledMMAINS4_8MMA_AtomIJNS4_20SM100_MMA_F16BF16_SSISJ_SJ_fLi64ELi128ELNS4_4UMMA5MajorE0ELSP_0ELNSO_7ScaleInE0ELSQ_0EEEEEENS4_6LayoutINS5_IJSC_SC_SC_EEENS5_IJNSA_ILi0EEESV_SV_EEEEENS5_IJNS4_10UnderscoreESY_SY_EEEEENS4_13SM90_TMA_LOADENS4_14ComposedLayoutINS4_7SwizzleILi2ELi4ELi3EEENS4_18smem_ptr_flag_bitsILi16EEENST_INS5_IJNSA_ILi8EEESH_EEENS5_IJSH_SC_EEEEEEEvNS4_8identityENS4_23SM90_TMA_LOAD_MULTICASTES1B_vS1C_EENS_8epilogue10collective18CollectiveEpilogueINS1F_23Sm100TmaWarpSpecializedILi4ELi2ELi16ELb1ELb0EEEJSI_NS5_IJNST_ISF_SC_EENST_ISH_SC_EEEEESJ_SK_SJ_SK_NS1F_6fusion15FusionCallbacksIS1J_NS1N_17LinearCombinationISJ_fSJ_fLNS_15FloatRoundStyleE2EEESI_S1M_JEEENS4_5SM1004TMEM4LOAD26SM100_TMEM_LOAD_16dp256b4xES11_S1B_NS4_17SM75_U32x4_LDSM_NENS4_14SM90_TMA_STOREES1B_NS4_17SM90_U32x4_STSM_NENS4_39AutoVectorizingCopyWithAssumedAlignmentILi128EEEEEEvvEEEEvNT_6ParamsE:
	.zero		2944


//--------------------- SYMBOLS --------------------------

	.type		.nv.reservedSmem.offset0,@object
	.size		.nv.reservedSmem.offset0,0x4
	.type		.nv.reservedSmem.cap,@object
	.size		.nv.reservedSmem.cap,0x4
	.type		__assertfail,@function
